//
// Generated by NVIDIA NVVM Compiler
//
// Compiler Build ID: CL-36424714
// Cuda compilation tools, release 13.0, V13.0.88
// Based on NVVM 20.0.0
//

.version 9.0
.target sm_100
.address_size 64

	// .globl	_Z4initPiS_S_ii

.visible .entry _Z4initPiS_S_ii(
	.param .u64 .ptr .align 1 _Z4initPiS_S_ii_param_0,
	.param .u64 .ptr .align 1 _Z4initPiS_S_ii_param_1,
	.param .u64 .ptr .align 1 _Z4initPiS_S_ii_param_2,
	.param .u32 _Z4initPiS_S_ii_param_3,
	.param .u32 _Z4initPiS_S_ii_param_4
)
{
	.reg .pred 	%p<2>;
	.reg .b32 	%r<8>;
	.reg .b64 	%rd<11>;

	ld.param.u64 	%rd1, [_Z4initPiS_S_ii_param_0];
	ld.param.u64 	%rd2, [_Z4initPiS_S_ii_param_1];
	ld.param.u64 	%rd3, [_Z4initPiS_S_ii_param_2];
	ld.param.u32 	%r2, [_Z4initPiS_S_ii_param_3];
	mov.u32 	%r3, %ntid.x;
	mov.u32 	%r4, %ctaid.x;
	mov.u32 	%r5, %tid.x;
	mad.lo.s32 	%r1, %r3, %r4, %r5;
	setp.ge.s32 	%p1, %r1, %r2;
	@%p1 bra 	$L__BB0_2;
	cvta.to.global.u64 	%rd4, %rd2;
	cvta.to.global.u64 	%rd5, %rd3;
	cvta.to.global.u64 	%rd6, %rd1;
	mul.wide.s32 	%rd7, %r1, 4;
	add.s64 	%rd8, %rd4, %rd7;
	mov.b32 	%r6, -1;
	st.global.u32 	[%rd8], %r6;
	add.s64 	%rd9, %rd5, %rd7;
	st.global.u32 	[%rd9], %r6;
	add.s64 	%rd10, %rd6, %rd7;
	mov.b32 	%r7, 0;
	st.global.u32 	[%rd10], %r7;
$L__BB0_2:
	ret;

}
	// .globl	_Z4mis1PiS_S_S_S_S_S_ii
.visible .entry _Z4mis1PiS_S_S_S_S_S_ii(
	.param .u64 .ptr .align 1 _Z4mis1PiS_S_S_S_S_S_ii_param_0,
	.param .u64 .ptr .align 1 _Z4mis1PiS_S_S_S_S_S_ii_param_1,
	.param .u64 .ptr .align 1 _Z4mis1PiS_S_S_S_S_S_ii_param_2,
	.param .u64 .ptr .align 1 _Z4mis1PiS_S_S_S_S_S_ii_param_3,
	.param .u64 .ptr .align 1 _Z4mis1PiS_S_S_S_S_S_ii_param_4,
	.param .u64 .ptr .align 1 _Z4mis1PiS_S_S_S_S_S_ii_param_5,
	.param .u64 .ptr .align 1 _Z4mis1PiS_S_S_S_S_S_ii_param_6,
	.param .u32 _Z4mis1PiS_S_S_S_S_S_ii_param_7,
	.param .u32 _Z4mis1PiS_S_S_S_S_S_ii_param_8
)
{
	.reg .pred 	%p<14>;
	.reg .b32 	%r<78>;
	.reg .b64 	%rd<44>;

	ld.param.u64 	%rd7, [_Z4mis1PiS_S_S_S_S_S_ii_param_0];
	ld.param.u64 	%rd10, [_Z4mis1PiS_S_S_S_S_S_ii_param_1];
	ld.param.u64 	%rd11, [_Z4mis1PiS_S_S_S_S_S_ii_param_2];
	ld.param.u64 	%rd12, [_Z4mis1PiS_S_S_S_S_S_ii_param_4];
	ld.param.u64 	%rd8, [_Z4mis1PiS_S_S_S_S_S_ii_param_5];
	ld.param.u64 	%rd9, [_Z4mis1PiS_S_S_S_S_S_ii_param_6];
	ld.param.u32 	%r38, [_Z4mis1PiS_S_S_S_S_S_ii_param_7];
	ld.param.u32 	%r62, [_Z4mis1PiS_S_S_S_S_S_ii_param_8];
	cvta.to.global.u64 	%rd1, %rd11;
	cvta.to.global.u64 	%rd2, %rd10;
	cvta.to.global.u64 	%rd3, %rd12;
	mov.u32 	%r40, %ntid.x;
	mov.u32 	%r41, %ctaid.x;
	mov.u32 	%r42, %tid.x;
	mad.lo.s32 	%r1, %r40, %r41, %r42;
	setp.ge.s32 	%p1, %r1, %r38;
	@%p1 bra 	$L__BB1_22;
	mul.wide.s32 	%rd13, %r1, 4;
	add.s64 	%rd14, %rd3, %rd13;
	ld.global.u32 	%r43, [%rd14];
	setp.ne.s32 	%p2, %r43, -1;
	@%p2 bra 	$L__BB1_22;
	cvta.to.global.u64 	%rd15, %rd9;
	mov.b32 	%r44, 1;
	st.global.u32 	[%rd15], %r44;
	cvta.to.global.u64 	%rd16, %rd7;
	add.s64 	%rd4, %rd16, %rd13;
	ld.global.u32 	%r71, [%rd4];
	add.s32 	%r45, %r1, 1;
	setp.ge.s32 	%p3, %r45, %r38;
	@%p3 bra 	$L__BB1_4;
	ld.global.u32 	%r62, [%rd4+4];
$L__BB1_4:
	setp.ge.s32 	%p4, %r71, %r62;
	mov.b32 	%r66, 99999999;
	@%p4 bra 	$L__BB1_21;
	sub.s32 	%r5, %r62, %r71;
	and.b32  	%r6, %r5, 3;
	sub.s32 	%r49, %r71, %r62;
	setp.gt.u32 	%p5, %r49, -4;
	mov.b32 	%r66, 99999999;
	@%p5 bra 	$L__BB1_16;
	add.s64 	%rd5, %rd2, 8;
	and.b32  	%r51, %r5, -4;
	neg.s32 	%r63, %r51;
	mov.b32 	%r66, 99999999;
$L__BB1_7:
	mul.wide.s32 	%rd18, %r71, 4;
	add.s64 	%rd6, %rd5, %rd18;
	ld.global.u32 	%r11, [%rd6+-8];
	mul.wide.s32 	%rd19, %r11, 4;
	add.s64 	%rd20, %rd3, %rd19;
	ld.global.u32 	%r52, [%rd20];
	setp.ne.s32 	%p6, %r52, -1;
	@%p6 bra 	$L__BB1_9;
	add.s64 	%rd22, %rd1, %rd19;
	ld.global.u32 	%r53, [%rd22];
	min.s32 	%r66, %r53, %r66;
$L__BB1_9:
	ld.global.u32 	%r14, [%rd6+-4];
	mul.wide.s32 	%rd23, %r14, 4;
	add.s64 	%rd24, %rd3, %rd23;
	ld.global.u32 	%r54, [%rd24];
	setp.ne.s32 	%p7, %r54, -1;
	@%p7 bra 	$L__BB1_11;
	add.s64 	%rd26, %rd1, %rd23;
	ld.global.u32 	%r55, [%rd26];
	min.s32 	%r66, %r55, %r66;
$L__BB1_11:
	ld.global.u32 	%r17, [%rd6];
	mul.wide.s32 	%rd27, %r17, 4;
	add.s64 	%rd28, %rd3, %rd27;
	ld.global.u32 	%r56, [%rd28];
	setp.ne.s32 	%p8, %r56, -1;
	@%p8 bra 	$L__BB1_13;
	add.s64 	%rd30, %rd1, %rd27;
	ld.global.u32 	%r57, [%rd30];
	min.s32 	%r66, %r57, %r66;
$L__BB1_13:
	ld.global.u32 	%r20, [%rd6+4];
	mul.wide.s32 	%rd31, %r20, 4;
	add.s64 	%rd32, %rd3, %rd31;
	ld.global.u32 	%r58, [%rd32];
	setp.ne.s32 	%p9, %r58, -1;
	@%p9 bra 	$L__BB1_15;
	add.s64 	%rd34, %rd1, %rd31;
	ld.global.u32 	%r59, [%rd34];
	min.s32 	%r66, %r59, %r66;
$L__BB1_15:
	add.s32 	%r71, %r71, 4;
	add.s32 	%r63, %r63, 4;
	setp.ne.s32 	%p10, %r63, 0;
	@%p10 bra 	$L__BB1_7;
$L__BB1_16:
	setp.eq.s32 	%p11, %r6, 0;
	@%p11 bra 	$L__BB1_21;
	neg.s32 	%r73, %r6;
$L__BB1_18:
	.pragma "nounroll";
	mul.wide.s32 	%rd35, %r71, 4;
	add.s64 	%rd36, %rd2, %rd35;
	ld.global.u32 	%r32, [%rd36];
	mul.wide.s32 	%rd37, %r32, 4;
	add.s64 	%rd38, %rd3, %rd37;
	ld.global.u32 	%r60, [%rd38];
	setp.ne.s32 	%p12, %r60, -1;
	@%p12 bra 	$L__BB1_20;
	add.s64 	%rd40, %rd1, %rd37;
	ld.global.u32 	%r61, [%rd40];
	min.s32 	%r66, %r61, %r66;
$L__BB1_20:
	add.s32 	%r71, %r71, 1;
	add.s32 	%r73, %r73, 1;
	setp.ne.s32 	%p13, %r73, 0;
	@%p13 bra 	$L__BB1_18;
$L__BB1_21:
	cvta.to.global.u64 	%rd41, %rd8;
	add.s64 	%rd43, %rd41, %rd13;
	st.global.u32 	[%rd43], %r66;
$L__BB1_22:
	ret;

}
	// .globl	_Z4mis2PiS_S_S_S_S_S_ii
.visible .entry _Z4mis2PiS_S_S_S_S_S_ii(
	.param .u64 .ptr .align 1 _Z4mis2PiS_S_S_S_S_S_ii_param_0,
	.param .u64 .ptr .align 1 _Z4mis2PiS_S_S_S_S_S_ii_param_1,
	.param .u64 .ptr .align 1 _Z4mis2PiS_S_S_S_S_S_ii_param_2,
	.param .u64 .ptr .align 1 _Z4mis2PiS_S_S_S_S_S_ii_param_3,
	.param .u64 .ptr .align 1 _Z4mis2PiS_S_S_S_S_S_ii_param_4,
	.param .u64 .ptr .align 1 _Z4mis2PiS_S_S_S_S_S_ii_param_5,
	.param .u64 .ptr .align 1 _Z4mis2PiS_S_S_S_S_S_ii_param_6,
	.param .u32 _Z4mis2PiS_S_S_S_S_S_ii_param_7,
	.param .u32 _Z4mis2PiS_S_S_S_S_S_ii_param_8
)
{
	.reg .pred 	%p<15>;
	.reg .b32 	%r<51>;
	.reg .b64 	%rd<48>;

	ld.param.u64 	%rd8, [_Z4mis2PiS_S_S_S_S_S_ii_param_0];
	ld.param.u64 	%rd12, [_Z4mis2PiS_S_S_S_S_S_ii_param_1];
	ld.param.u64 	%rd9, [_Z4mis2PiS_S_S_S_S_S_ii_param_2];
	ld.param.u64 	%rd10, [_Z4mis2PiS_S_S_S_S_S_ii_param_3];
	ld.param.u64 	%rd13, [_Z4mis2PiS_S_S_S_S_S_ii_param_4];
	ld.param.u64 	%rd14, [_Z4mis2PiS_S_S_S_S_S_ii_param_5];
	ld.param.u64 	%rd11, [_Z4mis2PiS_S_S_S_S_S_ii_param_6];
	ld.param.u32 	%r22, [_Z4mis2PiS_S_S_S_S_S_ii_param_7];
	ld.param.u32 	%r45, [_Z4mis2PiS_S_S_S_S_S_ii_param_8];
	cvta.to.global.u64 	%rd1, %rd14;
	cvta.to.global.u64 	%rd2, %rd12;
	cvta.to.global.u64 	%rd3, %rd13;
	mov.u32 	%r24, %ntid.x;
	mov.u32 	%r25, %ctaid.x;
	mov.u32 	%r26, %tid.x;
	mad.lo.s32 	%r1, %r24, %r25, %r26;
	setp.ge.s32 	%p1, %r1, %r22;
	@%p1 bra 	$L__BB2_22;
	cvta.to.global.u64 	%rd15, %rd9;
	cvta.to.global.u64 	%rd16, %rd11;
	mul.wide.s32 	%rd17, %r1, 4;
	add.s64 	%rd18, %rd15, %rd17;
	ld.global.u32 	%r27, [%rd18];
	add.s64 	%rd19, %rd16, %rd17;
	ld.global.u32 	%r28, [%rd19];
	setp.gt.s32 	%p2, %r27, %r28;
	@%p2 bra 	$L__BB2_22;
	add.s64 	%rd4, %rd3, %rd17;
	ld.global.u32 	%r29, [%rd4];
	setp.ne.s32 	%p3, %r29, -1;
	@%p3 bra 	$L__BB2_22;
	cvta.to.global.u64 	%rd21, %rd10;
	add.s64 	%rd23, %rd21, %rd17;
	mov.b32 	%r30, 2;
	st.global.u32 	[%rd23], %r30;
	cvta.to.global.u64 	%rd24, %rd8;
	add.s64 	%rd5, %rd24, %rd17;
	ld.global.u32 	%r2, [%rd5];
	add.s32 	%r31, %r1, 1;
	setp.ge.s32 	%p4, %r31, %r22;
	@%p4 bra 	$L__BB2_5;
	ld.global.u32 	%r45, [%rd5+4];
$L__BB2_5:
	mov.b32 	%r32, -2;
	st.global.u32 	[%rd4], %r32;
	setp.ge.s32 	%p5, %r2, %r45;
	@%p5 bra 	$L__BB2_22;
	sub.s32 	%r33, %r45, %r2;
	and.b32  	%r5, %r33, 3;
	setp.eq.s32 	%p6, %r5, 0;
	mov.u32 	%r48, %r2;
	@%p6 bra 	$L__BB2_11;
	neg.s32 	%r46, %r5;
	mov.u32 	%r48, %r2;
$L__BB2_8:
	.pragma "nounroll";
	mul.wide.s32 	%rd25, %r48, 4;
	add.s64 	%rd26, %rd2, %rd25;
	ld.global.u32 	%r9, [%rd26];
	mul.wide.s32 	%rd27, %r9, 4;
	add.s64 	%rd28, %rd3, %rd27;
	ld.global.u32 	%r34, [%rd28];
	setp.ne.s32 	%p7, %r34, -1;
	@%p7 bra 	$L__BB2_10;
	add.s64 	%rd30, %rd1, %rd27;
	mov.b32 	%r35, -2;
	st.global.u32 	[%rd30], %r35;
$L__BB2_10:
	add.s32 	%r48, %r48, 1;
	add.s32 	%r46, %r46, 1;
	setp.ne.s32 	%p8, %r46, 0;
	@%p8 bra 	$L__BB2_8;
$L__BB2_11:
	sub.s32 	%r36, %r2, %r45;
	setp.gt.u32 	%p9, %r36, -4;
	@%p9 bra 	$L__BB2_22;
	sub.s32 	%r49, %r48, %r45;
	add.s64 	%rd6, %rd2, 8;
$L__BB2_13:
	mul.wide.s32 	%rd31, %r48, 4;
	add.s64 	%rd7, %rd6, %rd31;
	ld.global.u32 	%r16, [%rd7+-8];
	mul.wide.s32 	%rd32, %r16, 4;
	add.s64 	%rd33, %rd3, %rd32;
	ld.global.u32 	%r37, [%rd33];
	setp.ne.s32 	%p10, %r37, -1;
	@%p10 bra 	$L__BB2_15;
	add.s64 	%rd35, %rd1, %rd32;
	mov.b32 	%r38, -2;
	st.global.u32 	[%rd35], %r38;
$L__BB2_15:
	ld.global.u32 	%r17, [%rd7+-4];
	mul.wide.s32 	%rd36, %r17, 4;
	add.s64 	%rd37, %rd3, %rd36;
	ld.global.u32 	%r39, [%rd37];
	setp.ne.s32 	%p11, %r39, -1;
	@%p11 bra 	$L__BB2_17;
	add.s64 	%rd39, %rd1, %rd36;
	mov.b32 	%r40, -2;
	st.global.u32 	[%rd39], %r40;
$L__BB2_17:
	ld.global.u32 	%r18, [%rd7];
	mul.wide.s32 	%rd40, %r18, 4;
	add.s64 	%rd41, %rd3, %rd40;
	ld.global.u32 	%r41, [%rd41];
	setp.ne.s32 	%p12, %r41, -1;
	@%p12 bra 	$L__BB2_19;
	add.s64 	%rd43, %rd1, %rd40;
	mov.b32 	%r42, -2;
	st.global.u32 	[%rd43], %r42;
$L__BB2_19:
	ld.global.u32 	%r19, [%rd7+4];
	mul.wide.s32 	%rd44, %r19, 4;
	add.s64 	%rd45, %rd3, %rd44;
	ld.global.u32 	%r43, [%rd45];
	setp.ne.s32 	%p13, %r43, -1;
	@%p13 bra 	$L__BB2_21;
	add.s64 	%rd47, %rd1, %rd44;
	mov.b32 	%r44, -2;
	st.global.u32 	[%rd47], %r44;
$L__BB2_21:
	add.s32 	%r48, %r48, 4;
	add.s32 	%r49, %r49, 4;
	setp.ne.s32 	%p14, %r49, 0;
	@%p14 bra 	$L__BB2_13;
$L__BB2_22:
	ret;

}
	// .globl	_Z4mis3PiS_i
.visible .entry _Z4mis3PiS_i(
	.param .u64 .ptr .align 1 _Z4mis3PiS_i_param_0,
	.param .u64 .ptr .align 1 _Z4mis3PiS_i_param_1,
	.param .u32 _Z4mis3PiS_i_param_2
)
{
	.reg .pred 	%p<3>;
	.reg .b32 	%r<8>;
	.reg .b64 	%rd<9>;

	ld.param.u64 	%rd1, [_Z4mis3PiS_i_param_0];
	ld.param.u64 	%rd2, [_Z4mis3PiS_i_param_1];
	ld.param.u32 	%r2, [_Z4mis3PiS_i_param_2];
	mov.u32 	%r3, %ntid.x;
	mov.u32 	%r4, %ctaid.x;
	mov.u32 	%r5, %tid.x;
	mad.lo.s32 	%r1, %r3, %r4, %r5;
	setp.ge.s32 	%p1, %r1, %r2;
	@%p1 bra 	$L__BB3_3;
	cvta.to.global.u64 	%rd3, %rd1;
	mul.wide.s32 	%rd4, %r1, 4;
	add.s64 	%rd5, %rd3, %rd4;
	ld.global.u32 	%r6, [%rd5];
	setp.ne.s32 	%p2, %r6, -2;
	@%p2 bra 	$L__BB3_3;
	cvta.to.global.u64 	%rd6, %rd2;
	add.s64 	%rd8, %rd6, %rd4;
	mov.b32 	%r7, -2;
	st.global.u32 	[%rd8], %r7;
$L__BB3_3:
	ret;

}


// ===== COMPILED SASS (sm_100) =====

	.target	sm_100

	.elftype	@"ET_EXEC"


//--------------------- .note.nv.tkinfo           --------------------------
	.section	.note.nv.tkinfo,"",@"SHT_NOTE"
	.sectionflags	@"SHF_NOTE_NV_TKINFO"
	.tkinfo
        /*0018*/ 	.word	0x00000002
        /*0030*/ 	.string	""
        /*0030*/ 	.string	"ptxas"
        /*0030*/ 	.string	"Cuda compilation tools, release 13.0, V13.0.88"
        /*0030*/ 	.string	"Build cuda_13.0.r13.0/compiler.36424714_0"
        /*0030*/ 	.string	"-arch sm_100 -m 64 "



//--------------------- .note.nv.cuinfo           --------------------------
	.section	.note.nv.cuinfo,"",@"SHT_NOTE"
	.sectionflags	@"SHF_NOTE_NV_CUINFO"
        /*0018*/ 	.short	0x0002
        /*001a*/ 	.short	0x0064
        /*001c*/ 	.short	0x0082
	.zero		2


//--------------------- .nv.info                  --------------------------
	.section	.nv.info,"",@"SHT_CUDA_INFO"
	.align	4


	//----- nvinfo : EIATTR_REGCOUNT
	.align		4
        /*0000*/ 	.byte	0x04, 0x2f
        /*0002*/ 	.short	(.L_1 - .L_0)
	.align		4
.L_0:
        /*0004*/ 	.word	index@(_Z4initPiS_S_ii)
        /*0008*/ 	.word	0x0000000e


	//----- nvinfo : EIATTR_FRAME_SIZE
	.align		4
.L_1:
        /*000c*/ 	.byte	0x04, 0x11
        /*000e*/ 	.short	(.L_3 - .L_2)
	.align		4
.L_2:
        /*0010*/ 	.word	index@(_Z4initPiS_S_ii)
        /*0014*/ 	.word	0x00000000


	//----- nvinfo : EIATTR_REGCOUNT
	.align		4
.L_3:
        /*0018*/ 	.byte	0x04, 0x2f
        /*001a*/ 	.short	(.L_5 - .L_4)
	.align		4
.L_4:
        /*001c*/ 	.word	index@(_Z4mis1PiS_S_S_S_S_S_ii)
        /*0020*/ 	.word	0x00000020


	//----- nvinfo : EIATTR_FRAME_SIZE
	.align		4
.L_5:
        /*0024*/ 	.byte	0x04, 0x11
        /*0026*/ 	.short	(.L_7 - .L_6)
	.align		4
.L_6:
        /*0028*/ 	.word	index@(_Z4mis1PiS_S_S_S_S_S_ii)
        /*002c*/ 	.word	0x00000000


	//----- nvinfo : EIATTR_REGCOUNT
	.align		4
.L_7:
        /*0030*/ 	.byte	0x04, 0x2f
        /*0032*/ 	.short	(.L_9 - .L_8)
	.align		4
.L_8:
        /*0034*/ 	.word	index@(_Z4mis2PiS_S_S_S_S_S_ii)
        /*0038*/ 	.word	0x00000016


	//----- nvinfo : EIATTR_FRAME_SIZE
	.align		4
.L_9:
        /*003c*/ 	.byte	0x04, 0x11
        /*003e*/ 	.short	(.L_11 - .L_10)
	.align		4
.L_10:
        /*0040*/ 	.word	index@(_Z4mis2PiS_S_S_S_S_S_ii)
        /*0044*/ 	.word	0x00000000


	//----- nvinfo : EIATTR_REGCOUNT
	.align		4
.L_11:
        /*0048*/ 	.byte	0x04, 0x2f
        /*004a*/ 	.short	(.L_13 - .L_12)
	.align		4
.L_12:
        /*004c*/ 	.word	index@(_Z4mis3PiS_i)
        /*0050*/ 	.word	0x0000000a


	//----- nvinfo : EIATTR_FRAME_SIZE
	.align		4
.L_13:
        /*0054*/ 	.byte	0x04, 0x11
        /*0056*/ 	.short	(.L_15 - .L_14)
	.align		4
.L_14:
        /*0058*/ 	.word	index@(_Z4mis3PiS_i)
        /*005c*/ 	.word	0x00000000


	//----- nvinfo : EIATTR_MIN_STACK_SIZE
	.align		4
.L_15:
        /*0060*/ 	.byte	0x04, 0x12
        /*0062*/ 	.short	(.L_17 - .L_16)
	.align		4
.L_16:
        /*0064*/ 	.word	index@(_Z4mis3PiS_i)
        /*0068*/ 	.word	0x00000000


	//----- nvinfo : EIATTR_MIN_STACK_SIZE
	.align		4
.L_17:
        /*006c*/ 	.byte	0x04, 0x12
        /*006e*/ 	.short	(.L_19 - .L_18)
	.align		4
.L_18:
        /*0070*/ 	.word	index@(_Z4mis2PiS_S_S_S_S_S_ii)
        /*0074*/ 	.word	0x00000000


	//----- nvinfo : EIATTR_MIN_STACK_SIZE
	.align		4
.L_19:
        /*0078*/ 	.byte	0x04, 0x12
        /*007a*/ 	.short	(.L_21 - .L_20)
	.align		4
.L_20:
        /*007c*/ 	.word	index@(_Z4mis1PiS_S_S_S_S_S_ii)
        /*0080*/ 	.word	0x00000000


	//----- nvinfo : EIATTR_MIN_STACK_SIZE
	.align		4
.L_21:
        /*0084*/ 	.byte	0x04, 0x12
        /*0086*/ 	.short	(.L_23 - .L_22)
	.align		4
.L_22:
        /*0088*/ 	.word	index@(_Z4initPiS_S_ii)
        /*008c*/ 	.word	0x00000000
.L_23:


//--------------------- .nv.compat                --------------------------
	.section	.nv.compat,"",@"SHT_CUDA_COMPAT_INFO"
	.align	4
        /*0000*/ 	.byte	0x02, 0x09, 0x00, 0x00, 0x02, 0x02, 0x01, 0x00, 0x02, 0x05, 0x05, 0x00, 0x03, 0x07, 0x01, 0x01
        /*0010*/ 	.byte	0x02, 0x03, 0x00, 0x00, 0x02, 0x06, 0x01, 0x00, 0x04, 0x0b, 0x08, 0x00, 0x09, 0x00, 0x00, 0x00
        /*0020*/ 	.byte	0x00, 0x00, 0x00, 0x00


//--------------------- .nv.info._Z4mis3PiS_i     --------------------------
	.section	.nv.info._Z4mis3PiS_i,"",@"SHT_CUDA_INFO"
	.sectionflags	@""
	.align	4


	//----- nvinfo : EIATTR_CUDA_API_VERSION
	.align		4
        /*0000*/ 	.byte	0x04, 0x37
        /*0002*/ 	.short	(.L_25 - .L_24)
.L_24:
        /*0004*/ 	.word	0x00000082


	//----- nvinfo : EIATTR_KPARAM_INFO
	.align		4
.L_25:
        /*0008*/ 	.byte	0x04, 0x17
        /*000a*/ 	.short	(.L_27 - .L_26)
.L_26:
        /*000c*/ 	.word	0x00000000
        /*0010*/ 	.short	0x0002
        /*0012*/ 	.short	0x0010
        /*0014*/ 	.byte	0x00, 0xf0, 0x11, 0x00


	//----- nvinfo : EIATTR_KPARAM_INFO
	.align		4
.L_27:
        /*0018*/ 	.byte	0x04, 0x17
        /*001a*/ 	.short	(.L_29 - .L_28)
.L_28:
        /*001c*/ 	.word	0x00000000
        /*0020*/ 	.short	0x0001
        /*0022*/ 	.short	0x0008
        /*0024*/ 	.byte	0x00, 0xf5, 0x21, 0x00


	//----- nvinfo : EIATTR_KPARAM_INFO
	.align		4
.L_29:
        /*0028*/ 	.byte	0x04, 0x17
        /*002a*/ 	.short	(.L_31 - .L_30)
.L_30:
        /*002c*/ 	.word	0x00000000
        /*0030*/ 	.short	0x0000
        /*0032*/ 	.short	0x0000
        /*0034*/ 	.byte	0x00, 0xf5, 0x21, 0x00


	//----- nvinfo : EIATTR_SPARSE_MMA_MASK
	.align		4
.L_31:
        /*0038*/ 	.byte	0x03, 0x50
        /*003a*/ 	.short	0x0000


	//----- nvinfo : EIATTR_MAXREG_COUNT
	.align		4
        /*003c*/ 	.byte	0x03, 0x1b
        /*003e*/ 	.short	0x00ff


	//----- nvinfo : EIATTR_MERCURY_ISA_VERSION
	.align		4
        /*0040*/ 	.byte	0x03, 0x5f
        /*0042*/ 	.short	0x0101


	//----- nvinfo : EIATTR_VRC_CTA_INIT_COUNT
	.align		4
        /*0044*/ 	.byte	0x02, 0x4a
	.zero		1
	.zero		1


	//----- nvinfo : EIATTR_EXIT_INSTR_OFFSETS
	.align		4
        /*0048*/ 	.byte	0x04, 0x1c
        /*004a*/ 	.short	(.L_33 - .L_32)


	//   ....[0]....
.L_32:
        /*004c*/ 	.word	0x00000070


	//   ....[1]....
        /*0050*/ 	.word	0x000000d0


	//   ....[2]....
        /*0054*/ 	.word	0x00000120


	//----- nvinfo : EIATTR_CBANK_PARAM_SIZE
	.align		4
.L_33:
        /*0058*/ 	.byte	0x03, 0x19
        /*005a*/ 	.short	0x0014


	//----- nvinfo : EIATTR_PARAM_CBANK
	.align		4
        /*005c*/ 	.byte	0x04, 0x0a
        /*005e*/ 	.short	(.L_35 - .L_34)
	.align		4
.L_34:
        /*0060*/ 	.word	index@(.nv.constant0._Z4mis3PiS_i)
        /*0064*/ 	.short	0x0380
        /*0066*/ 	.short	0x0014


	//----- nvinfo : EIATTR_SW_WAR
	.align		4
.L_35:
        /*0068*/ 	.byte	0x04, 0x36
        /*006a*/ 	.short	(.L_37 - .L_36)
.L_36:
        /*006c*/ 	.word	0x00000008
.L_37:


//--------------------- .nv.info._Z4mis2PiS_S_S_S_S_S_ii --------------------------
	.section	.nv.info._Z4mis2PiS_S_S_S_S_S_ii,"",@"SHT_CUDA_INFO"
	.sectionflags	@""
	.align	4


	//----- nvinfo : EIATTR_CUDA_API_VERSION
	.align		4
        /*0000*/ 	.byte	0x04, 0x37
        /*0002*/ 	.short	(.L_39 - .L_38)
.L_38:
        /*0004*/ 	.word	0x00000082


	//----- nvinfo : EIATTR_KPARAM_INFO
	.align		4
.L_39:
        /*0008*/ 	.byte	0x04, 0x17
        /*000a*/ 	.short	(.L_41 - .L_40)
.L_40:
        /*000c*/ 	.word	0x00000000
        /*0010*/ 	.short	0x0008
        /*0012*/ 	.short	0x003c
        /*0014*/ 	.byte	0x00, 0xf0, 0x11, 0x00


	//----- nvinfo : EIATTR_KPARAM_INFO
	.align		4
.L_41:
        /*0018*/ 	.byte	0x04, 0x17
        /*001a*/ 	.short	(.L_43 - .L_42)
.L_42:
        /*001c*/ 	.word	0x00000000
        /*0020*/ 	.short	0x0007
        /*0022*/ 	.short	0x0038
        /*0024*/ 	.byte	0x00, 0xf0, 0x11, 0x00


	//----- nvinfo : EIATTR_KPARAM_INFO
	.align		4
.L_43:
        /*0028*/ 	.byte	0x04, 0x17
        /*002a*/ 	.short	(.L_45 - .L_44)
.L_44:
        /*002c*/ 	.word	0x00000000
        /*0030*/ 	.short	0x0006
        /*0032*/ 	.short	0x0030
        /*0034*/ 	.byte	0x00, 0xf5, 0x21, 0x00


	//----- nvinfo : EIATTR_KPARAM_INFO
	.align		4
.L_45:
        /*0038*/ 	.byte	0x04, 0x17
        /*003a*/ 	.short	(.L_47 - .L_46)
.L_46:
        /*003c*/ 	.word	0x00000000
        /*0040*/ 	.short	0x0005
        /*0042*/ 	.short	0x0028
        /*0044*/ 	.byte	0x00, 0xf5, 0x21, 0x00


	//----- nvinfo : EIATTR_KPARAM_INFO
	.align		4
.L_47:
        /*0048*/ 	.byte	0x04, 0x17
        /*004a*/ 	.short	(.L_49 - .L_48)
.L_48:
        /*004c*/ 	.word	0x00000000
        /*0050*/ 	.short	0x0004
        /*0052*/ 	.short	0x0020
        /*0054*/ 	.byte	0x00, 0xf5, 0x21, 0x00


	//----- nvinfo : EIATTR_KPARAM_INFO
	.align		4
.L_49:
        /*0058*/ 	.byte	0x04, 0x17
        /*005a*/ 	.short	(.L_51 - .L_50)
.L_50:
        /*005c*/ 	.word	0x00000000
        /*0060*/ 	.short	0x0003
        /*0062*/ 	.short	0x0018
        /*0064*/ 	.byte	0x00, 0xf5, 0x21, 0x00


	//----- nvinfo : EIATTR_KPARAM_INFO
	.align		4
.L_51:
        /*0068*/ 	.byte	0x04, 0x17
        /*006a*/ 	.short	(.L_53 - .L_52)
.L_52:
        /*006c*/ 	.word	0x00000000
        /*0070*/ 	.short	0x0002
        /*0072*/ 	.short	0x0010
        /*0074*/ 	.byte	0x00, 0xf5, 0x21, 0x00


	//----- nvinfo : EIATTR_KPARAM_INFO
	.align		4
.L_53:
        /*0078*/ 	.byte	0x04, 0x17
        /*007a*/ 	.short	(.L_55 - .L_54)
.L_54:
        /*007c*/ 	.word	0x00000000
        /*0080*/ 	.short	0x0001
        /*0082*/ 	.short	0x0008
        /*0084*/ 	.byte	0x00, 0xf5, 0x21, 0x00


	//----- nvinfo : EIATTR_KPARAM_INFO
	.align		4
.L_55:
        /*0088*/ 	.byte	0x04, 0x17
        /*008a*/ 	.short	(.L_57 - .L_56)
.L_56:
        /*008c*/ 	.word	0x00000000
        /*0090*/ 	.short	0x0000
        /*0092*/ 	.short	0x0000
        /*0094*/ 	.byte	0x00, 0xf5, 0x21, 0x00


	//----- nvinfo : EIATTR_SPARSE_MMA_MASK
	.align		4
.L_57:
        /*0098*/ 	.byte	0x03, 0x50
        /*009a*/ 	.short	0x0000


	//----- nvinfo : EIATTR_MAXREG_COUNT
	.align		4
        /*009c*/ 	.byte	0x03, 0x1b
        /*009e*/ 	.short	0x00ff


	//----- nvinfo : EIATTR_MERCURY_ISA_VERSION
	.align		4
        /*00a0*/ 	.byte	0x03, 0x5f
        /*00a2*/ 	.short	0x0101


	//----- nvinfo : EIATTR_VRC_CTA_INIT_COUNT
	.align		4
        /*00a4*/ 	.byte	0x02, 0x4a
	.zero		1
	.zero		1


	//----- nvinfo : EIATTR_EXIT_INSTR_OFFSETS
	.align		4
        /*00a8*/ 	.byte	0x04, 0x1c
        /*00aa*/ 	.short	(.L_59 - .L_58)


	//   ....[0]....
.L_58:
        /*00ac*/ 	.word	0x00000070


	//   ....[1]....
        /*00b0*/ 	.word	0x00000100


	//   ....[2]....
        /*00b4*/ 	.word	0x00000150


	//   ....[3]....
        /*00b8*/ 	.word	0x00000250


	//   ....[4]....
        /*00bc*/ 	.word	0x000003d0


	//   ....[5]....
        /*00c0*/ 	.word	0x000006a0


	//----- nvinfo : EIATTR_CRS_STACK_SIZE
	.align		4
.L_59:
        /*00c4*/ 	.byte	0x04, 0x1e
        /*00c6*/ 	.short	(.L_61 - .L_60)
.L_60:
        /*00c8*/ 	.word	0x00000000


	//----- nvinfo : EIATTR_CBANK_PARAM_SIZE
	.align		4
.L_61:
        /*00cc*/ 	.byte	0x03, 0x19
        /*00ce*/ 	.short	0x0040


	//----- nvinfo : EIATTR_PARAM_CBANK
	.align		4
        /*00d0*/ 	.byte	0x04, 0x0a
        /*00d2*/ 	.short	(.L_63 - .L_62)
	.align		4
.L_62:
        /*00d4*/ 	.word	index@(.nv.constant0._Z4mis2PiS_S_S_S_S_S_ii)
        /*00d8*/ 	.short	0x0380
        /*00da*/ 	.short	0x0040


	//----- nvinfo : EIATTR_SW_WAR
	.align		4
.L_63:
        /*00dc*/ 	.byte	0x04, 0x36
        /*00de*/ 	.short	(.L_65 - .L_64)
.L_64:
        /*00e0*/ 	.word	0x00000008
.L_65:


//--------------------- .nv.info._Z4mis1PiS_S_S_S_S_S_ii --------------------------
	.section	.nv.info._Z4mis1PiS_S_S_S_S_S_ii,"",@"SHT_CUDA_INFO"
	.sectionflags	@""
	.align	4


	//----- nvinfo : EIATTR_CUDA_API_VERSION
	.align		4
        /*0000*/ 	.byte	0x04, 0x37
        /*0002*/ 	.short	(.L_67 - .L_66)
.L_66:
        /*0004*/ 	.word	0x00000082


	//----- nvinfo : EIATTR_KPARAM_INFO
	.align		4
.L_67:
        /*0008*/ 	.byte	0x04, 0x17
        /*000a*/ 	.short	(.L_69 - .L_68)
.L_68:
        /*000c*/ 	.word	0x00000000
        /*0010*/ 	.short	0x0008
        /*0012*/ 	.short	0x003c
        /*0014*/ 	.byte	0x00, 0xf0, 0x11, 0x00


	//----- nvinfo : EIATTR_KPARAM_INFO
	.align		4
.L_69:
        /*0018*/ 	.byte	0x04, 0x17
        /*001a*/ 	.short	(.L_71 - .L_70)
.L_70:
        /*001c*/ 	.word	0x00000000
        /*0020*/ 	.short	0x0007
        /*0022*/ 	.short	0x0038
        /*0024*/ 	.byte	0x00, 0xf0, 0x11, 0x00


	//----- nvinfo : EIATTR_KPARAM_INFO
	.align		4
.L_71:
        /*0028*/ 	.byte	0x04, 0x17
        /*002a*/ 	.short	(.L_73 - .L_72)
.L_72:
        /*002c*/ 	.word	0x00000000
        /*0030*/ 	.short	0x0006
        /*0032*/ 	.short	0x0030
        /*0034*/ 	.byte	0x00, 0xf5, 0x21, 0x00


	//----- nvinfo : EIATTR_KPARAM_INFO
	.align		4
.L_73:
        /*0038*/ 	.byte	0x04, 0x17
        /*003a*/ 	.short	(.L_75 - .L_74)
.L_74:
        /*003c*/ 	.word	0x00000000
        /*0040*/ 	.short	0x0005
        /*0042*/ 	.short	0x0028
        /*0044*/ 	.byte	0x00, 0xf5, 0x21, 0x00


	//----- nvinfo : EIATTR_KPARAM_INFO
	.align		4
.L_75:
        /*0048*/ 	.byte	0x04, 0x17
        /*004a*/ 	.short	(.L_77 - .L_76)
.L_76:
        /*004c*/ 	.word	0x00000000
        /*0050*/ 	.short	0x0004
        /*0052*/ 	.short	0x0020
        /*0054*/ 	.byte	0x00, 0xf5, 0x21, 0x00


	//----- nvinfo : EIATTR_KPARAM_INFO
	.align		4
.L_77:
        /*0058*/ 	.byte	0x04, 0x17
        /*005a*/ 	.short	(.L_79 - .L_78)
.L_78:
        /*005c*/ 	.word	0x00000000
        /*0060*/ 	.short	0x0003
        /*0062*/ 	.short	0x0018
        /*0064*/ 	.byte	0x00, 0xf5, 0x21, 0x00


	//----- nvinfo : EIATTR_KPARAM_INFO
	.align		4
.L_79:
        /*0068*/ 	.byte	0x04, 0x17
        /*006a*/ 	.short	(.L_81 - .L_80)
.L_80:
        /*006c*/ 	.word	0x00000000
        /*0070*/ 	.short	0x0002
        /*0072*/ 	.short	0x0010
        /*0074*/ 	.byte	0x00, 0xf5, 0x21, 0x00


	//----- nvinfo : EIATTR_KPARAM_INFO
	.align		4
.L_81:
        /*0078*/ 	.byte	0x04, 0x17
        /*007a*/ 	.short	(.L_83 - .L_82)
.L_82:
        /*007c*/ 	.word	0x00000000
        /*0080*/ 	.short	0x0001
        /*0082*/ 	.short	0x0008
        /*0084*/ 	.byte	0x00, 0xf5, 0x21, 0x00


	//----- nvinfo : EIATTR_KPARAM_INFO
	.align		4
.L_83:
        /*0088*/ 	.byte	0x04, 0x17
        /*008a*/ 	.short	(.L_85 - .L_84)
.L_84:
        /*008c*/ 	.word	0x00000000
        /*0090*/ 	.short	0x0000
        /*0092*/ 	.short	0x0000
        /*0094*/ 	.byte	0x00, 0xf5, 0x21, 0x00


	//----- nvinfo : EIATTR_SPARSE_MMA_MASK
	.align		4
.L_85:
        /*0098*/ 	.byte	0x03, 0x50
        /*009a*/ 	.short	0x0000


	//----- nvinfo : EIATTR_MAXREG_COUNT
	.align		4
        /*009c*/ 	.byte	0x03, 0x1b
        /*009e*/ 	.short	0x00ff


	//----- nvinfo : EIATTR_MERCURY_ISA_VERSION
	.align		4
        /*00a0*/ 	.byte	0x03, 0x5f
        /*00a2*/ 	.short	0x0101


	//----- nvinfo : EIATTR_VRC_CTA_INIT_COUNT
	.align		4
        /*00a4*/ 	.byte	0x02, 0x4a
	.zero		1
	.zero		1


	//----- nvinfo : EIATTR_EXIT_INSTR_OFFSETS
	.align		4
        /*00a8*/ 	.byte	0x04, 0x1c
        /*00aa*/ 	.short	(.L_87 - .L_86)


	//   ....[0]....
.L_86:
        /*00ac*/ 	.word	0x00000070


	//   ....[1]....
        /*00b0*/ 	.word	0x000000f0


	//   ....[2]....
        /*00b4*/ 	.word	0x00001520


	//----- nvinfo : EIATTR_CRS_STACK_SIZE
	.align		4
.L_87:
        /*00b8*/ 	.byte	0x04, 0x1e
        /*00ba*/ 	.short	(.L_89 - .L_88)
.L_88:
        /*00bc*/ 	.word	0x00000000


	//----- nvinfo : EIATTR_CBANK_PARAM_SIZE
	.align		4
.L_89:
        /*00c0*/ 	.byte	0x03, 0x19
        /*00c2*/ 	.short	0x0040


	//----- nvinfo : EIATTR_PARAM_CBANK
	.align		4
        /*00c4*/ 	.byte	0x04, 0x0a
        /*00c6*/ 	.short	(.L_91 - .L_90)
	.align		4
.L_90:
        /*00c8*/ 	.word	index@(.nv.constant0._Z4mis1PiS_S_S_S_S_S_ii)
        /*00cc*/ 	.short	0x0380
        /*00ce*/ 	.short	0x0040


	//----- nvinfo : EIATTR_SW_WAR
	.align		4
.L_91:
        /*00d0*/ 	.byte	0x04, 0x36
        /*00d2*/ 	.short	(.L_93 - .L_92)
.L_92:
        /*00d4*/ 	.word	0x00000008
.L_93:


//--------------------- .nv.info._Z4initPiS_S_ii  --------------------------
	.section	.nv.info._Z4initPiS_S_ii,"",@"SHT_CUDA_INFO"
	.sectionflags	@""
	.align	4


	//----- nvinfo : EIATTR_CUDA_API_VERSION
	.align		4
        /*0000*/ 	.byte	0x04, 0x37
        /*0002*/ 	.short	(.L_95 - .L_94)
.L_94:
        /*0004*/ 	.word	0x00000082


	//----- nvinfo : EIATTR_KPARAM_INFO
	.align		4
.L_95:
        /*0008*/ 	.byte	0x04, 0x17
        /*000a*/ 	.short	(.L_97 - .L_96)
.L_96:
        /*000c*/ 	.word	0x00000000
        /*0010*/ 	.short	0x0004
        /*0012*/ 	.short	0x001c
        /*0014*/ 	.byte	0x00, 0xf0, 0x11, 0x00


	//----- nvinfo : EIATTR_KPARAM_INFO
	.align		4
.L_97:
        /*0018*/ 	.byte	0x04, 0x17
        /*001a*/ 	.short	(.L_99 - .L_98)
.L_98:
        /*001c*/ 	.word	0x00000000
        /*0020*/ 	.short	0x0003
        /*0022*/ 	.short	0x0018
        /*0024*/ 	.byte	0x00, 0xf0, 0x11, 0x00


	//----- nvinfo : EIATTR_KPARAM_INFO
	.align		4
.L_99:
        /*0028*/ 	.byte	0x04, 0x17
        /*002a*/ 	.short	(.L_101 - .L_100)
.L_100:
        /*002c*/ 	.word	0x00000000
        /*0030*/ 	.short	0x0002
        /*0032*/ 	.short	0x0010
        /*0034*/ 	.byte	0x00, 0xf5, 0x21, 0x00


	//----- nvinfo : EIATTR_KPARAM_INFO
	.align		4
.L_101:
        /*0038*/ 	.byte	0x04, 0x17
        /*003a*/ 	.short	(.L_103 - .L_102)
.L_102:
        /*003c*/ 	.word	0x00000000
        /*0040*/ 	.short	0x0001
        /*0042*/ 	.short	0x0008
        /*0044*/ 	.byte	0x00, 0xf5, 0x21, 0x00


	//----- nvinfo : EIATTR_KPARAM_INFO
	.align		4
.L_103:
        /*0048*/ 	.byte	0x04, 0x17
        /*004a*/ 	.short	(.L_105 - .L_104)
.L_104:
        /*004c*/ 	.word	0x00000000
        /*0050*/ 	.short	0x0000
        /*0052*/ 	.short	0x0000
        /*0054*/ 	.byte	0x00, 0xf5, 0x21, 0x00


	//----- nvinfo : EIATTR_SPARSE_MMA_MASK
	.align		4
.L_105:
        /*0058*/ 	.byte	0x03, 0x50
        /*005a*/ 	.short	0x0000


	//----- nvinfo : EIATTR_MAXREG_COUNT
	.align		4
        /*005c*/ 	.byte	0x03, 0x1b
        /*005e*/ 	.short	0x00ff


	//----- nvinfo : EIATTR_MERCURY_ISA_VERSION
	.align		4
        /*0060*/ 	.byte	0x03, 0x5f
        /*0062*/ 	.short	0x0101


	//----- nvinfo : EIATTR_VRC_CTA_INIT_COUNT
	.align		4
        /*0064*/ 	.byte	0x02, 0x4a
	.zero		1
	.zero		1


	//----- nvinfo : EIATTR_EXIT_INSTR_OFFSETS
	.align		4
        /*0068*/ 	.byte	0x04, 0x1c
        /*006a*/ 	.short	(.L_107 - .L_106)


	//   ....[0]....
.L_106:
        /*006c*/ 	.word	0x00000070


	//   ....[1]....
        /*0070*/ 	.word	0x00000130


	//----- nvinfo : EIATTR_CBANK_PARAM_SIZE
	.align		4
.L_107:
        /*0074*/ 	.byte	0x03, 0x19
        /*0076*/ 	.short	0x0020


	//----- nvinfo : EIATTR_PARAM_CBANK
	.align		4
        /*0078*/ 	.byte	0x04, 0x0a
        /*007a*/ 	.short	(.L_109 - .L_108)
	.align		4
.L_108:
        /*007c*/ 	.word	index@(.nv.constant0._Z4initPiS_S_ii)
        /*0080*/ 	.short	0x0380
        /*0082*/ 	.short	0x0020


	//----- nvinfo : EIATTR_SW_WAR
	.align		4
.L_109:
        /*0084*/ 	.byte	0x04, 0x36
        /*0086*/ 	.short	(.L_111 - .L_110)
.L_110:
        /*0088*/ 	.word	0x00000008
.L_111:


//--------------------- .nv.callgraph             --------------------------
	.section	.nv.callgraph,"",@"SHT_CUDA_CALLGRAPH"
	.align	4
	.sectionentsize	8
	.align		4
        /*0000*/ 	.word	0x00000000
	.align		4
        /*0004*/ 	.word	0xffffffff
	.align		4
        /*0008*/ 	.word	0x00000000
	.align		4
        /*000c*/ 	.word	0xfffffffe
	.align		4
        /*0010*/ 	.word	0x00000000
	.align		4
        /*0014*/ 	.word	0xfffffffd
	.align		4
        /*0018*/ 	.word	0x00000000
	.align		4
        /*001c*/ 	.word	0xfffffffc


//--------------------- .text._Z4mis3PiS_i        --------------------------
	.section	.text._Z4mis3PiS_i,"ax",@progbits
	.align	128
        .global         _Z4mis3PiS_i
        .type           _Z4mis3PiS_i,@function
        .size           _Z4mis3PiS_i,(.L_x_20 - _Z4mis3PiS_i)
        .other          _Z4mis3PiS_i,@"STO_CUDA_ENTRY STV_DEFAULT"
_Z4mis3PiS_i:
.text._Z4mis3PiS_i:
[----:B------:R-:W-:Y:S01]  /*0000*/  LDC R1, c[0x0][0x37c] ;  /* 0x0000df00ff017b82 */ /* 0x000fe20000000800 */
[----:B------:R-:W0:Y:S01]  /*0010*/  S2R R5, SR_CTAID.X ;  /* 0x0000000000057919 */ /* 0x000e220000002500 */
[----:B------:R-:W0:Y:S01]  /*0020*/  LDCU UR4, c[0x0][0x360] ;  /* 0x00006c00ff0477ac */ /* 0x000e220008000800 */
[----:B------:R-:W0:Y:S01]  /*0030*/  S2R R0, SR_TID.X ;  /* 0x0000000000007919 */ /* 0x000e220000002100 */
[----:B------:R-:W1:Y:S01]  /*0040*/  LDCU UR5, c[0x0][0x390] ;  /* 0x00007200ff0577ac */ /* 0x000e620008000800 */
[----:B0-----:R-:W-:-:S05]  /*0050*/  IMAD R5, R5, UR4, R0 ;  /* 0x0000000405057c24 */ /* 0x001fca000f8e0200 */
[----:B-1----:R-:W-:-:S13]  /*0060*/  ISETP.GE.AND P0, PT, R5, UR5, PT ;  /* 0x0000000505007c0c */ /* 0x002fda000bf06270 */
[----:B------:R-:W-:Y:S05]  /*0070*/  @P0 EXIT ;  /* 0x000000000000094d */ /* 0x000fea0003800000 */
[----:B------:R-:W0:Y:S01]  /*0080*/  LDC.64 R2, c[0x0][0x380] ;  /* 0x0000e000ff027b82 */ /* 0x000e220000000a00 */
[----:B------:R-:W1:Y:S01]  /*0090*/  LDCU.64 UR4, c[0x0][0x358] ;  /* 0x00006b00ff0477ac */ /* 0x000e620008000a00 */
[----:B0-----:R-:W-:-:S06]  /*00a0*/  IMAD.WIDE R2, R5, 0x4, R2 ;  /* 0x0000000405027825 */ /* 0x001fcc00078e0202 */
[----:B-1----:R-:W2:Y:S02]  /*00b0*/  LDG.E R2, desc[UR4][R2.64] ;  /* 0x0000000402027981 */ /* 0x002ea4000c1e1900 */
[----:B--2---:R-:W-:-:S13]  /*00c0*/  ISETP.NE.AND P0, PT, R2, -0x2, PT ;  /* 0xfffffffe0200780c */ /* 0x004fda0003f05270 */
[----:B------:R-:W-:Y:S05]  /*00d0*/  @P0 EXIT ;  /* 0x000000000000094d */ /* 0x000fea0003800000 */
[----:B------:R-:W0:Y:S01]  /*00e0*/  LDC.64 R2, c[0x0][0x388] ;  /* 0x0000e200ff027b82 */ /* 0x000e220000000a00 */
[----:B------:R-:W-:Y:S01]  /*00f0*/  MOV R7, 0xfffffffe ;  /* 0xfffffffe00077802 */ /* 0x000fe20000000f00 */
[----:B0-----:R-:W-:-:S05]  /*0100*/  IMAD.WIDE R2, R5, 0x4, R2 ;  /* 0x0000000405027825 */ /* 0x001fca00078e0202 */
[----:B------:R-:W-:Y:S01]  /*0110*/  STG.E desc[UR4][R2.64], R7 ;  /* 0x0000000702007986 */ /* 0x000fe2000c101904 */
[----:B------:R-:W-:Y:S05]  /*0120*/  EXIT ;  /* 0x000000000000794d */ /* 0x000fea0003800000 */
.L_x_0:
[----:B------:R-:W-:-:S00]  /*0130*/  BRA `(.L_x_0) ;  /* 0xfffffffc00fc7947 */ /* 0x000fc0000383ffff */
[----:B------:R-:W-:-:S00]  /*0140*/  NOP ;  /* 0x0000000000007918 */ /* 0x000fc00000000000 */
        /* <DEDUP_REMOVED lines=11> */
.L_x_20:


//--------------------- .text._Z4mis2PiS_S_S_S_S_S_ii --------------------------
	.section	.text._Z4mis2PiS_S_S_S_S_S_ii,"ax",@progbits
	.align	128
        .global         _Z4mis2PiS_S_S_S_S_S_ii
        .type           _Z4mis2PiS_S_S_S_S_S_ii,@function
        .size           _Z4mis2PiS_S_S_S_S_S_ii,(.L_x_21 - _Z4mis2PiS_S_S_S_S_S_ii)
        .other          _Z4mis2PiS_S_S_S_S_S_ii,@"STO_CUDA_ENTRY STV_DEFAULT"
_Z4mis2PiS_S_S_S_S_S_ii:
.text._Z4mis2PiS_S_S_S_S_S_ii:
        /* <DEDUP_REMOVED lines=9> */
[----:B------:R-:W1:Y:S07]  /*0090*/  LDCU.64 UR6, c[0x0][0x358] ;  /* 0x00006b00ff0677ac */ /* 0x000e6e0008000a00 */
[----:B------:R-:W2:Y:S01]  /*00a0*/  LDC.64 R4, c[0x0][0x3b0] ;  /* 0x0000ec00ff047b82 */ /* 0x000ea20000000a00 */
[----:B0-----:R-:W-:-:S06]  /*00b0*/  IMAD.WIDE R2, R11, 0x4, R2 ;  /* 0x000000040b027825 */ /* 0x001fcc00078e0202 */
[----:B-1----:R-:W3:Y:S01]  /*00c0*/  LDG.E R2, desc[UR6][R2.64] ;  /* 0x0000000602027981 */ /* 0x002ee2000c1e1900 */
[----:B--2---:R-:W-:-:S06]  /*00d0*/  IMAD.WIDE R4, R11, 0x4, R4 ;  /* 0x000000040b047825 */ /* 0x004fcc00078e0204 */
[----:B------:R-:W3:Y:S02]  /*00e0*/  LDG.E R5, desc[UR6][R4.64] ;  /* 0x0000000604057981 */ /* 0x000ee4000c1e1900 */
[----:B---3--:R-:W-:-:S13]  /*00f0*/  ISETP.GT.AND P0, PT, R2, R5, PT ;  /* 0x000000050200720c */ /* 0x008fda0003f04270 */
[----:B------:R-:W-:Y:S05]  /*0100*/  @P0 EXIT ;  /* 0x000000000000094d */ /* 0x000fea0003800000 */
[----:B------:R-:W0:Y:S02]  /*0110*/  LDC.64 R2, c[0x0][0x3a0] ;  /* 0x0000e800ff027b82 */ /* 0x000e240000000a00 */
[----:B0-----:R-:W-:-:S05]  /*0120*/  IMAD.WIDE R2, R11, 0x4, R2 ;  /* 0x000000040b027825 */ /* 0x001fca00078e0202 */
[----:B------:R-:W2:Y:S02]  /*0130*/  LDG.E R0, desc[UR6][R2.64] ;  /* 0x0000000602007981 */ /* 0x000ea4000c1e1900 */
[----:B--2---:R-:W-:-:S13]  /*0140*/  ISETP.NE.AND P0, PT, R0, -0x1, PT ;  /* 0xffffffff0000780c */ /* 0x004fda0003f05270 */
[----:B------:R-:W-:Y:S05]  /*0150*/  @P0 EXIT ;  /* 0x000000000000094d */ /* 0x000fea0003800000 */
[----:B------:R-:W0:Y:S01]  /*0160*/  LDC.64 R6, c[0x0][0x398] ;  /* 0x0000e600ff067b82 */ /* 0x000e220000000a00 */
[----:B------:R-:W1:Y:S01]  /*0170*/  LDCU UR4, c[0x0][0x3bc] ;  /* 0x00007780ff0477ac */ /* 0x000e620008000800 */
[----:B------:R-:W-:-:S04]  /*0180*/  IADD3 R0, PT, PT, R11, 0x1, RZ ;  /* 0x000000010b007810 */ /* 0x000fc80007ffe0ff */
[----:B------:R-:W-:Y:S02]  /*0190*/  ISETP.GE.AND P0, PT, R0, UR5, PT ;  /* 0x0000000500007c0c */ /* 0x000fe4000bf06270 */
[----:B------:R-:W2:Y:S01]  /*01a0*/  LDC.64 R8, c[0x0][0x380] ;  /* 0x0000e000ff087b82 */ /* 0x000ea20000000a00 */
[----:B-1----:R-:W-:Y:S01]  /*01b0*/  MOV R5, UR4 ;  /* 0x0000000400057c02 */ /* 0x002fe20008000f00 */
[----:B0-----:R-:W-:-:S04]  /*01c0*/  IMAD.WIDE R6, R11, 0x4, R6 ;  /* 0x000000040b067825 */ /* 0x001fc800078e0206 */
[----:B--2---:R-:W-:-:S04]  /*01d0*/  IMAD.WIDE R8, R11, 0x4, R8 ;  /* 0x000000040b087825 */ /* 0x004fc800078e0208 */
[----:B------:R-:W-:-:S05]  /*01e0*/  IMAD.MOV.U32 R11, RZ, RZ, 0x2 ;  /* 0x00000002ff0b7424 */ /* 0x000fca00078e00ff */
[----:B------:R0:W-:Y:S04]  /*01f0*/  STG.E desc[UR6][R6.64], R11 ;  /* 0x0000000b06007986 */ /* 0x0001e8000c101906 */
[----:B------:R-:W2:Y:S04]  /*0200*/  @!P0 LDG.E R5, desc[UR6][R8.64+0x4] ;  /* 0x0000040608058981 */ /* 0x000ea8000c1e1900 */
[----:B------:R-:W2:Y:S01]  /*0210*/  LDG.E R0, desc[UR6][R8.64] ;  /* 0x0000000608007981 */ /* 0x000ea2000c1e1900 */
[----:B------:R-:W-:-:S05]  /*0220*/  IMAD.MOV.U32 R13, RZ, RZ, -0x2 ;  /* 0xfffffffeff0d7424 */ /* 0x000fca00078e00ff */
[----:B------:R0:W-:Y:S01]  /*0230*/  STG.E desc[UR6][R2.64], R13 ;  /* 0x0000000d02007986 */ /* 0x0001e2000c101906 */
[----:B--2---:R-:W-:-:S13]  /*0240*/  ISETP.GE.AND P0, PT, R0, R5, PT ;  /* 0x000000050000720c */ /* 0x004fda0003f06270 */
[----:B0-----:R-:W-:Y:S05]  /*0250*/  @P0 EXIT ;  /* 0x000000000000094d */ /* 0x001fea0003800000 */
[C---:B------:R-:W-:Y:S01]  /*0260*/  IADD3 R2, PT, PT, -R0.reuse, R5, RZ ;  /* 0x0000000500027210 */ /* 0x040fe20007ffe1ff */
[----:B------:R-:W-:Y:S01]  /*0270*/  IMAD.IADD R3, R0, 0x1, -R5 ;  /* 0x0000000100037824 */ /* 0x000fe200078e0a05 */
[----:B------:R-:W-:Y:S02]  /*0280*/  BSSY.RECONVERGENT B0, `(.L_x_1) ;  /* 0x0000014000007945 */ /* 0x000fe40003800200 */
[----:B------:R-:W-:Y:S02]  /*0290*/  LOP3.LUT P1, R2, R2, 0x3, RZ, 0xc0, !PT ;  /* 0x0000000302027812 */ /* 0x000fe4000782c0ff */
[----:B------:R-:W-:-:S11]  /*02a0*/  ISETP.GT.U32.AND P0, PT, R3, -0x4, PT ;  /* 0xfffffffc0300780c */ /* 0x000fd60003f04070 */
[----:B------:R-:W-:Y:S05]  /*02b0*/  @!P1 BRA `(.L_x_2) ;  /* 0x0000000000409947 */ /* 0x000fea0003800000 */
[----:B------:R-:W0:Y:S01]  /*02c0*/  LDC.64 R12, c[0x0][0x3a0] ;  /* 0x0000e800ff0c7b82 */ /* 0x000e220000000a00 */
[----:B------:R-:W-:-:S07]  /*02d0*/  IADD3 R4, PT, PT, -R2, RZ, RZ ;  /* 0x000000ff02047210 */ /* 0x000fce0007ffe1ff */
[----:B------:R-:W1:Y:S02]  /*02e0*/  LDC.64 R10, c[0x0][0x388] ;  /* 0x0000e200ff0a7b82 */ /* 0x000e640000000a00 */
.L_x_3:
[----:B-1----:R-:W-:-:S06]  /*02f0*/  IMAD.WIDE R2, R0, 0x4, R10 ;  /* 0x0000000400027825 */ /* 0x002fcc00078e020a */
[----:B------:R-:W0:Y:S02]  /*0300*/  LDG.E R3, desc[UR6][R2.64] ;  /* 0x0000000602037981 */ /* 0x000e24000c1e1900 */
[----:B0-----:R-:W-:-:S06]  /*0310*/  IMAD.WIDE R6, R3, 0x4, R12 ;  /* 0x0000000403067825 */ /* 0x001fcc00078e020c */
[----:B------:R-:W2:Y:S01]  /*0320*/  LDG.E R6, desc[UR6][R6.64] ;  /* 0x0000000606067981 */ /* 0x000ea2000c1e1900 */
[----:B------:R-:W-:Y:S02]  /*0330*/  IADD3 R4, PT, PT, R4, 0x1, RZ ;  /* 0x0000000104047810 */ /* 0x000fe40007ffe0ff */
[----:B------:R-:W-:Y:S02]  /*0340*/  IADD3 R0, PT, PT, R0, 0x1, RZ ;  /* 0x0000000100007810 */ /* 0x000fe40007ffe0ff */
[----:B--2---:R-:W-:-:S13]  /*0350*/  ISETP.NE.AND P1, PT, R6, -0x1, PT ;  /* 0xffffffff0600780c */ /* 0x004fda0003f25270 */
[----:B------:R-:W0:Y:S01]  /*0360*/  @!P1 LDC.64 R8, c[0x0][0x3a8] ;  /* 0x0000ea00ff089b82 */ /* 0x000e220000000a00 */
[----:B------:R-:W-:Y:S02]  /*0370*/  @!P1 IMAD.MOV.U32 R15, RZ, RZ, -0x2 ;  /* 0xfffffffeff0f9424 */ /* 0x000fe400078e00ff */
[----:B0-----:R-:W-:-:S05]  /*0380*/  @!P1 IMAD.WIDE R8, R3, 0x4, R8 ;  /* 0x0000000403089825 */ /* 0x001fca00078e0208 */
[----:B------:R2:W-:Y:S01]  /*0390*/  @!P1 STG.E desc[UR6][R8.64], R15 ;  /* 0x0000000f08009986 */ /* 0x0005e2000c101906 */
[----:B------:R-:W-:-:S13]  /*03a0*/  ISETP.NE.AND P1, PT, R4, RZ, PT ;  /* 0x000000ff0400720c */ /* 0x000fda0003f25270 */
[----:B--2---:R-:W-:Y:S05]  /*03b0*/  @P1 BRA `(.L_x_3) ;  /* 0xfffffffc00cc1947 */ /* 0x004fea000383ffff */
.L_x_2:
[----:B------:R-:W-:Y:S05]  /*03c0*/  BSYNC.RECONVERGENT B0 ;  /* 0x0000000000007941 */ /* 0x000fea0003800200 */
.L_x_1:
[----:B------:R-:W-:Y:S05]  /*03d0*/  @P0 EXIT ;  /* 0x000000000000094d */ /* 0x000fea0003800000 */
[----:B------:R-:W0:Y:S01]  /*03e0*/  LDC.64 R2, c[0x0][0x3a0] ;  /* 0x0000e800ff027b82 */ /* 0x000e220000000a00 */
[----:B------:R-:W1:Y:S01]  /*03f0*/  LDCU.64 UR4, c[0x0][0x388] ;  /* 0x00007100ff0477ac */ /* 0x000e620008000a00 */
[----:B------:R-:W-:Y:S01]  /*0400*/  IMAD.IADD R4, R0, 0x1, -R5 ;  /* 0x0000000100047824 */ /* 0x000fe200078e0a05 */
[----:B-1----:R-:W-:-:S04]  /*0410*/  UIADD3 UR4, UP0, UPT, UR4, 0x8, URZ ;  /* 0x0000000804047890 */ /* 0x002fc8000ff1e0ff */
[----:B------:R-:W-:-:S12]  /*0420*/  UIADD3.X UR5, UPT, UPT, URZ, UR5, URZ, UP0, !UPT ;  /* 0x00000005ff057290 */ /* 0x000fd800087fe4ff */
.L_x_4:
[----:B------:R-:W-:Y:S02]  /*0430*/  MOV R6, UR4 ;  /* 0x0000000400067c02 */ /* 0x000fe40008000f00 */
[----:B------:R-:W-:-:S03]  /*0440*/  MOV R7, UR5 ;  /* 0x0000000500077c02 */ /* 0x000fc60008000f00 */
[----:B------:R-:W-:-:S05]  /*0450*/  IMAD.WIDE R6, R0, 0x4, R6 ;  /* 0x0000000400067825 */ /* 0x000fca00078e0206 */
[----:B------:R-:W0:Y:S02]  /*0460*/  LDG.E R5, desc[UR6][R6.64+-0x8] ;  /* 0xfffff80606057981 */ /* 0x000e24000c1e1900 */
[----:B0-----:R-:W-:-:S06]  /*0470*/  IMAD.WIDE R8, R5, 0x4, R2 ;  /* 0x0000000405087825 */ /* 0x001fcc00078e0202 */
[----:B------:R-:W2:Y:S02]  /*0480*/  LDG.E R8, desc[UR6][R8.64] ;  /* 0x0000000608087981 */ /* 0x000ea4000c1e1900 */
[----:B--2---:R-:W-:-:S13]  /*0490*/  ISETP.NE.AND P0, PT, R8, -0x1, PT ;  /* 0xffffffff0800780c */ /* 0x004fda0003f05270 */
[----:B------:R-:W0:Y:S01]  /*04a0*/  @!P0 LDC.64 R10, c[0x0][0x3a8] ;  /* 0x0000ea00ff0a8b82 */ /* 0x000e220000000a00 */
[----:B------:R-:W-:Y:S02]  /*04b0*/  @!P0 IMAD.MOV.U32 R17, RZ, RZ, -0x2 ;  /* 0xfffffffeff118424 */ /* 0x000fe400078e00ff */
[----:B0-----:R-:W-:-:S05]  /*04c0*/  @!P0 IMAD.WIDE R10, R5, 0x4, R10 ;  /* 0x00000004050a8825 */ /* 0x001fca00078e020a */
[----:B------:R0:W-:Y:S04]  /*04d0*/  @!P0 STG.E desc[UR6][R10.64], R17 ;  /* 0x000000110a008986 */ /* 0x0001e8000c101906 */
[----:B------:R-:W2:Y:S02]  /*04e0*/  LDG.E R5, desc[UR6][R6.64+-0x4] ;  /* 0xfffffc0606057981 */ /* 0x000ea4000c1e1900 */
[----:B--2---:R-:W-:-:S06]  /*04f0*/  IMAD.WIDE R12, R5, 0x4, R2 ;  /* 0x00000004050c7825 */ /* 0x004fcc00078e0202 */
[----:B------:R-:W2:Y:S02]  /*0500*/  LDG.E R12, desc[UR6][R12.64] ;  /* 0x000000060c0c7981 */ /* 0x000ea4000c1e1900 */
[----:B--2---:R-:W-:-:S13]  /*0510*/  ISETP.NE.AND P0, PT, R12, -0x1, PT ;  /* 0xffffffff0c00780c */ /* 0x004fda0003f05270 */
[----:B------:R-:W1:Y:S01]  /*0520*/  @!P0 LDC.64 R14, c[0x0][0x3a8] ;  /* 0x0000ea00ff0e8b82 */ /* 0x000e620000000a00 */
[----:B------:R-:W-:Y:S01]  /*0530*/  @!P0 MOV R19, 0xfffffffe ;  /* 0xfffffffe00138802 */ /* 0x000fe20000000f00 */
[----:B-1----:R-:W-:-:S05]  /*0540*/  @!P0 IMAD.WIDE R8, R5, 0x4, R14 ;  /* 0x0000000405088825 */ /* 0x002fca00078e020e */
[----:B------:R1:W-:Y:S04]  /*0550*/  @!P0 STG.E desc[UR6][R8.64], R19 ;  /* 0x0000001308008986 */ /* 0x0003e8000c101906 */
[----:B------:R-:W2:Y:S02]  /*0560*/  LDG.E R5, desc[UR6][R6.64] ;  /* 0x0000000606057981 */ /* 0x000ea4000c1e1900 */
[----:B--2---:R-:W-:-:S06]  /*0570*/  IMAD.WIDE R14, R5, 0x4, R2 ;  /* 0x00000004050e7825 */ /* 0x004fcc00078e0202 */
[----:B------:R-:W2:Y:S02]  /*0580*/  LDG.E R14, desc[UR6][R14.64] ;  /* 0x000000060e0e7981 */ /* 0x000ea4000c1e1900 */
[----:B--2---:R-:W-:-:S13]  /*0590*/  ISETP.NE.AND P0, PT, R14, -0x1, PT ;  /* 0xffffffff0e00780c */ /* 0x004fda0003f05270 */
[----:B0-----:R-:W0:Y:S01]  /*05a0*/  @!P0 LDC.64 R10, c[0x0][0x3a8] ;  /* 0x0000ea00ff0a8b82 */ /* 0x001e220000000a00 */
[----:B------:R-:W-:Y:S01]  /*05b0*/  @!P0 MOV R17, 0xfffffffe ;  /* 0xfffffffe00118802 */ /* 0x000fe20000000f00 */
[----:B0-----:R-:W-:-:S05]  /*05c0*/  @!P0 IMAD.WIDE R10, R5, 0x4, R10 ;  /* 0x00000004050a8825 */ /* 0x001fca00078e020a */
[----:B------:R2:W-:Y:S04]  /*05d0*/  @!P0 STG.E desc[UR6][R10.64], R17 ;  /* 0x000000110a008986 */ /* 0x0005e8000c101906 */
[----:B------:R-:W3:Y:S02]  /*05e0*/  LDG.E R5, desc[UR6][R6.64+0x4] ;  /* 0x0000040606057981 */ /* 0x000ee4000c1e1900 */
[----:B---3--:R-:W-:-:S06]  /*05f0*/  IMAD.WIDE R12, R5, 0x4, R2 ;  /* 0x00000004050c7825 */ /* 0x008fcc00078e0202 */
[----:B------:R-:W3:Y:S01]  /*0600*/  LDG.E R12, desc[UR6][R12.64] ;  /* 0x000000060c0c7981 */ /* 0x000ee2000c1e1900 */
[----:B------:R-:W-:Y:S02]  /*0610*/  IADD3 R4, PT, PT, R4, 0x4, RZ ;  /* 0x0000000404047810 */ /* 0x000fe40007ffe0ff */
[----:B------:R-:W-:Y:S02]  /*0620*/  IADD3 R0, PT, PT, R0, 0x4, RZ ;  /* 0x0000000400007810 */ /* 0x000fe40007ffe0ff */
[----:B---3--:R-:W-:-:S13]  /*0630*/  ISETP.NE.AND P0, PT, R12, -0x1, PT ;  /* 0xffffffff0c00780c */ /* 0x008fda0003f05270 */
[----:B-1----:R-:W0:Y:S01]  /*0640*/  @!P0 LDC.64 R8, c[0x0][0x3a8] ;  /* 0x0000ea00ff088b82 */ /* 0x002e220000000a00 */
[----:B------:R-:W-:Y:S02]  /*0650*/  @!P0 IMAD.MOV.U32 R15, RZ, RZ, -0x2 ;  /* 0xfffffffeff0f8424 */ /* 0x000fe400078e00ff */
[----:B0-----:R-:W-:-:S05]  /*0660*/  @!P0 IMAD.WIDE R8, R5, 0x4, R8 ;  /* 0x0000000405088825 */ /* 0x001fca00078e0208 */
[----:B------:R2:W-:Y:S01]  /*0670*/  @!P0 STG.E desc[UR6][R8.64], R15 ;  /* 0x0000000f08008986 */ /* 0x0005e2000c101906 */
[----:B------:R-:W-:-:S13]  /*0680*/  ISETP.NE.AND P0, PT, R4, RZ, PT ;  /* 0x000000ff0400720c */ /* 0x000fda0003f05270 */
[----:B--2---:R-:W-:Y:S05]  /*0690*/  @P0 BRA `(.L_x_4) ;  /* 0xfffffffc00640947 */ /* 0x004fea000383ffff */
[----:B------:R-:W-:Y:S05]  /*06a0*/  EXIT ;  /* 0x000000000000794d */ /* 0x000fea0003800000 */
.L_x_5:
        /* <DEDUP_REMOVED lines=13> */
.L_x_21:


//--------------------- .text._Z4mis1PiS_S_S_S_S_S_ii --------------------------
	.section	.text._Z4mis1PiS_S_S_S_S_S_ii,"ax",@progbits
	.align	128
        .global         _Z4mis1PiS_S_S_S_S_S_ii
        .type           _Z4mis1PiS_S_S_S_S_S_ii,@function
        .size           _Z4mis1PiS_S_S_S_S_S_ii,(.L_x_22 - _Z4mis1PiS_S_S_S_S_S_ii)
        .other          _Z4mis1PiS_S_S_S_S_S_ii,@"STO_CUDA_ENTRY STV_DEFAULT"
_Z4mis1PiS_S_S_S_S_S_ii:
.text._Z4mis1PiS_S_S_S_S_S_ii:
        /* <DEDUP_REMOVED lines=8> */
[----:B------:R-:W0:Y:S01]  /*0080*/  LDCU.64 UR8, c[0x0][0x3a0] ;  /* 0x00007400ff0877ac */ /* 0x000e220008000a00 */
[----:B------:R-:W1:Y:S01]  /*0090*/  LDCU.64 UR6, c[0x0][0x358] ;  /* 0x00006b00ff0677ac */ /* 0x000e620008000a00 */
[----:B0-----:R-:W-:Y:S02]  /*00a0*/  IMAD.U32 R16, RZ, RZ, UR8 ;  /* 0x00000008ff107e24 */ /* 0x001fe4000f8e00ff */
[----:B------:R-:W-:Y:S02]  /*00b0*/  IMAD.U32 R17, RZ, RZ, UR9 ;  /* 0x00000009ff117e24 */ /* 0x000fe4000f8e00ff */
[----:B------:R-:W-:-:S06]  /*00c0*/  IMAD.WIDE R2, R0, 0x4, R16 ;  /* 0x0000000400027825 */ /* 0x000fcc00078e0210 */
[----:B-1----:R-:W2:Y:S02]  /*00d0*/  LDG.E R2, desc[UR6][R2.64] ;  /* 0x0000000602027981 */ /* 0x002ea4000c1e1900 */
[----:B--2---:R-:W-:-:S13]  /*00e0*/  ISETP.NE.AND P0, PT, R2, -0x1, PT ;  /* 0xffffffff0200780c */ /* 0x004fda0003f05270 */
[----:B------:R-:W-:Y:S05]  /*00f0*/  @P0 EXIT ;  /* 0x000000000000094d */ /* 0x000fea0003800000 */
[----:B------:R-:W0:Y:S01]  /*0100*/  LDC.64 R8, c[0x0][0x380] ;  /* 0x0000e000ff087b82 */ /* 0x000e220000000a00 */
[----:B------:R-:W1:Y:S01]  /*0110*/  LDCU UR4, c[0x0][0x3bc] ;  /* 0x00007780ff0477ac */ /* 0x000e620008000800 */
[----:B------:R-:W-:Y:S01]  /*0120*/  IADD3 R2, PT, PT, R0, 0x1, RZ ;  /* 0x0000000100027810 */ /* 0x000fe20007ffe0ff */
[----:B------:R-:W-:-:S03]  /*0130*/  IMAD.MOV.U32 R5, RZ, RZ, 0x1 ;  /* 0x00000001ff057424 */ /* 0x000fc600078e00ff */
[----:B------:R-:W-:Y:S02]  /*0140*/  ISETP.GE.AND P0, PT, R2, UR5, PT ;  /* 0x0000000502007c0c */ /* 0x000fe4000bf06270 */
[----:B------:R-:W2:Y:S01]  /*0150*/  LDC.64 R6, c[0x0][0x3b0] ;  /* 0x0000ec00ff067b82 */ /* 0x000ea20000000a00 */
[----:B-1----:R-:W-:Y:S02]  /*0160*/  IMAD.U32 R3, RZ, RZ, UR4 ;  /* 0x00000004ff037e24 */ /* 0x002fe4000f8e00ff */
[----:B0-----:R-:W-:Y:S01]  /*0170*/  IMAD.WIDE R8, R0, 0x4, R8 ;  /* 0x0000000400087825 */ /* 0x001fe200078e0208 */
[----:B--2---:R0:W-:Y:S07]  /*0180*/  STG.E desc[UR6][R6.64], R5 ;  /* 0x0000000506007986 */ /* 0x0041ee000c101906 */
[----:B------:R-:W2:Y:S04]  /*0190*/  @!P0 LDG.E R3, desc[UR6][R8.64+0x4] ;  /* 0x0000040608038981 */ /* 0x000ea8000c1e1900 */
[----:B------:R-:W2:Y:S01]  /*01a0*/  LDG.E R4, desc[UR6][R8.64] ;  /* 0x0000000608047981 */ /* 0x000ea2000c1e1900 */
[----:B------:R-:W-:Y:S01]  /*01b0*/  BSSY.RECONVERGENT B2, `(.L_x_6) ;  /* 0x0000132000027945 */ /* 0x000fe20003800200 */
[----:B------:R-:W-:Y:S01]  /*01c0*/  HFMA2 R2, -RZ, RZ, 9.0897083282470703125e-05, -639.5 ;  /* 0x05f5e0ffff027431 */ /* 0x000fe200000001ff */
[----:B--2---:R-:W-:-:S13]  /*01d0*/  ISETP.GE.AND P0, PT, R4, R3, PT ;  /* 0x000000030400720c */ /* 0x004fda0003f06270 */
[----:B0-----:R-:W-:Y:S05]  /*01e0*/  @P0 BRA `(.L_x_7) ;  /* 0x0000001000b80947 */ /* 0x001fea0003800000 */
[----:B------:R-:W-:Y:S01]  /*01f0*/  IMAD.IADD R2, R4, 0x1, -R3 ;  /* 0x0000000104027824 */ /* 0x000fe200078e0a03 */
[----:B------:R-:W-:Y:S01]  /*0200*/  BSSY.RECONVERGENT B1, `(.L_x_8) ;  /* 0x000011a000017945 */ /* 0x000fe20003800200 */
[----:B------:R-:W-:-:S03]  /*0210*/  IMAD.IADD R6, R3, 0x1, -R4 ;  /* 0x0000000103067824 */ /* 0x000fc600078e0a04 */
[----:B------:R-:W-:Y:S02]  /*0220*/  ISETP.GT.U32.AND P0, PT, R2, -0x4, PT ;  /* 0xfffffffc0200780c */ /* 0x000fe40003f04070 */
[----:B------:R-:W-:Y:S02]  /*0230*/  MOV R2, 0x5f5e0ff ;  /* 0x05f5e0ff00027802 */ /* 0x000fe40000000f00 */
[----:B------:R-:W-:-:S09]  /*0240*/  LOP3.LUT R3, R6, 0x3, RZ, 0xc0, !PT ;  /* 0x0000000306037812 */ /* 0x000fd200078ec0ff */
[----:B------:R-:W-:Y:S05]  /*0250*/  @P0 BRA `(.L_x_9) ;  /* 0x0000001000500947 */ /* 0x000fea0003800000 */
[----:B------:R-:W0:Y:S01]  /*0260*/  LDCU.64 UR4, c[0x0][0x388] ;  /* 0x00007100ff0477ac */ /* 0x000e220008000a00 */
[----:B------:R-:W-:Y:S01]  /*0270*/  LOP3.LUT R6, R6, 0xfffffffc, RZ, 0xc0, !PT ;  /* 0xfffffffc06067812 */ /* 0x000fe200078ec0ff */
[----:B------:R-:W-:Y:S01]  /*0280*/  BSSY.RELIABLE B0, `(.L_x_10) ;  /* 0x00000eb000007945 */ /* 0x000fe20003800100 */
[----:B------:R-:W-:-:S03]  /*0290*/  MOV R2, 0x5f5e0ff ;  /* 0x05f5e0ff00027802 */ /* 0x000fc60000000f00 */
[----:B------:R-:W-:-:S05]  /*02a0*/  IMAD.MOV R6, RZ, RZ, -R6 ;  /* 0x000000ffff067224 */ /* 0x000fca00078e0a06 */
[----:B------:R-:W-:Y:S01]  /*02b0*/  ISETP.GE.AND P0, PT, R6, RZ, PT ;  /* 0x000000ff0600720c */ /* 0x000fe20003f06270 */
[----:B0-----:R-:W-:-:S04]  /*02c0*/  UIADD3 UR4, UP0, UPT, UR4, 0x8, URZ ;  /* 0x0000000804047890 */ /* 0x001fc8000ff1e0ff */
[----:B------:R-:W-:Y:S02]  /*02d0*/  UIADD3.X UR5, UPT, UPT, URZ, UR5, URZ, UP0, !UPT ;  /* 0x00000005ff057290 */ /* 0x000fe400087fe4ff */
[----:B------:R-:W-:-:S04]  /*02e0*/  MOV R12, UR4 ;  /* 0x00000004000c7c02 */ /* 0x000fc80008000f00 */
[----:B------:R-:W-:Y:S02]  /*02f0*/  IMAD.U32 R13, RZ, RZ, UR5 ;  /* 0x00000005ff0d7e24 */ /* 0x000fe4000f8e00ff */
[----:B------:R-:W-:Y:S05]  /*0300*/  @P0 BRA `(.L_x_11) ;  /* 0x0000000c00880947 */ /* 0x000fea0003800000 */
[----:B------:R-:W-:Y:S01]  /*0310*/  IMAD.MOV R5, RZ, RZ, -R6 ;  /* 0x000000ffff057224 */ /* 0x000fe200078e0a06 */
[----:B------:R-:W-:Y:S01]  /*0320*/  BSSY.RECONVERGENT B3, `(.L_x_12) ;  /* 0x0000091000037945 */ /* 0x000fe20003800200 */
[----:B------:R-:W-:-:S03]  /*0330*/  PLOP3.LUT P0, PT, PT, PT, PT, 0x80, 0x8 ;  /* 0x000000000008781c */ /* 0x000fc60003f0f070 */
[----:B------:R-:W-:-:S13]  /*0340*/  ISETP.GT.AND P1, PT, R5, 0xc, PT ;  /* 0x0000000c0500780c */ /* 0x000fda0003f24270 */
[----:B------:R-:W-:Y:S05]  /*0350*/  @!P1 BRA `(.L_x_13) ;  /* 0x0000000800349947 */ /* 0x000fea0003800000 */
[----:B------:R-:W0:Y:S01]  /*0360*/  LDC.64 R16, c[0x0][0x3a0] ;  /* 0x0000e800ff107b82 */ /* 0x000e220000000a00 */
[----:B------:R-:W-:-:S13]  /*0370*/  PLOP3.LUT P0, PT, PT, PT, PT, 0x8, 0x80 ;  /* 0x000000000080781c */ /* 0x000fda0003f0e170 */
.L_x_14:
[----:B------:R-:W-:-:S05]  /*0380*/  IMAD.WIDE R28, R4, 0x4, R12 ;  /* 0x00000004041c7825 */ /* 0x000fca00078e020c */
[----:B------:R-:W0:Y:S04]  /*0390*/  LDG.E R5, desc[UR6][R28.64+-0x8] ;  /* 0xfffff8061c057981 */ /* 0x000e28000c1e1900 */
[----:B------:R-:W2:Y:S04]  /*03a0*/  LDG.E R20, desc[UR6][R28.64+-0x4] ;  /* 0xfffffc061c147981 */ /* 0x000ea8000c1e1900 */
[----:B------:R-:W3:Y:S04]  /*03b0*/  LDG.E R14, desc[UR6][R28.64] ;  /* 0x000000061c0e7981 */ /* 0x000ee8000c1e1900 */
[----:B------:R-:W4:Y:S01]  /*03c0*/  LDG.E R11, desc[UR6][R28.64+0x4] ;  /* 0x000004061c0b7981 */ /* 0x000f22000c1e1900 */
[----:B------:R-:W-:-:S05]  /*03d0*/  IADD3 R23, PT, PT, R4, 0x4, RZ ;  /* 0x0000000404177810 */ /* 0x000fca0007ffe0ff */
[----:B------:R-:W-:-:S05]  /*03e0*/  IMAD.WIDE R22, R23, 0x4, R12 ;  /* 0x0000000417167825 */ /* 0x000fca00078e020c */
[----:B------:R-:W5:Y:S04]  /*03f0*/  LDG.E R10, desc[UR6][R22.64+-0x8] ;  /* 0xfffff806160a7981 */ /* 0x000f68000c1e1900 */
[----:B------:R-:W5:Y:S04]  /*0400*/  LDG.E R15, desc[UR6][R22.64+-0x4] ;  /* 0xfffffc06160f7981 */ /* 0x000f68000c1e1900 */
[----:B------:R-:W5:Y:S04]  /*0410*/  LDG.E R24, desc[UR6][R22.64] ;  /* 0x0000000616187981 */ /* 0x000f68000c1e1900 */
[----:B------:R-:W5:Y:S01]  /*0420*/  LDG.E R22, desc[UR6][R22.64+0x4] ;  /* 0x0000040616167981 */ /* 0x000f62000c1e1900 */
[----:B0-----:R-:W-:-:S06]  /*0430*/  IMAD.WIDE R26, R5, 0x4, R16 ;  /* 0x00000004051a7825 */ /* 0x001fcc00078e0210 */
[----:B------:R-:W4:Y:S01]  /*0440*/  LDG.E R26, desc[UR6][R26.64] ;  /* 0x000000061a1a7981 */ /* 0x000f22000c1e1900 */
[----:B--2---:R-:W-:-:S06]  /*0450*/  IMAD.WIDE R18, R20, 0x4, R16 ;  /* 0x0000000414127825 */ /* 0x004fcc00078e0210 */
[----:B------:R-:W2:Y:S01]  /*0460*/  LDG.E R18, desc[UR6][R18.64] ;  /* 0x0000000612127981 */ /* 0x000ea2000c1e1900 */
[----:B---3--:R-:W-:-:S05]  /*0470*/  IMAD.WIDE R8, R14, 0x4, R16 ;  /* 0x000000040e087825 */ /* 0x008fca00078e0210 */
[----:B------:R0:W3:Y:S01]  /*0480*/  LDG.E R25, desc[UR6][R8.64] ;  /* 0x0000000608197981 */ /* 0x0000e2000c1e1900 */
[----:B----4-:R-:W-:-:S13]  /*0490*/  ISETP.NE.AND P1, PT, R26, -0x1, PT ;  /* 0xffffffff1a00780c */ /* 0x010fda0003f25270 */
[----:B0-----:R-:W0:Y:S02]  /*04a0*/  @!P1 LDC.64 R8, c[0x0][0x390] ;  /* 0x0000e400ff089b82 */ /* 0x001e240000000a00 */
[----:B0-----:R-:W-:-:S05]  /*04b0*/  @!P1 IMAD.WIDE R8, R5, 0x4, R8 ;  /* 0x0000000405089825 */ /* 0x001fca00078e0208 */
[----:B------:R0:W4:Y:S02]  /*04c0*/  @!P1 LDG.E R7, desc[UR6][R8.64] ;  /* 0x0000000608079981 */ /* 0x000124000c1e1900 */
[----:B0-----:R-:W-:-:S05]  /*04d0*/  IMAD.WIDE R8, R11, 0x4, R16 ;  /* 0x000000040b087825 */ /* 0x001fca00078e0210 */
[----:B------:R5:W4:Y:S01]  /*04e0*/  LDG.E R5, desc[UR6][R8.64] ;  /* 0x0000000608057981 */ /* 0x000b22000c1e1900 */
[----:B--2---:R-:W-:-:S13]  /*04f0*/  ISETP.NE.AND P2, PT, R18, -0x1, PT ;  /* 0xffffffff1200780c */ /* 0x004fda0003f45270 */
[----:B------:R-:W0:Y:S01]  /*0500*/  @!P2 LDC.64 R18, c[0x0][0x390] ;  /* 0x0000e400ff12ab82 */ /* 0x000e220000000a00 */
[----:B-----5:R-:W-:-:S04]  /*0510*/  IMAD.WIDE R8, R10, 0x4, R16 ;  /* 0x000000040a087825 */ /* 0x020fc800078e0210 */
[----:B0-----:R-:W-:Y:S02]  /*0520*/  @!P2 IMAD.WIDE R18, R20, 0x4, R18 ;  /* 0x000000041412a825 */ /* 0x001fe400078e0212 */
[----:B------:R0:W2:Y:S04]  /*0530*/  LDG.E R20, desc[UR6][R8.64] ;  /* 0x0000000608147981 */ /* 0x0000a8000c1e1900 */
[----:B------:R-:W5:Y:S01]  /*0540*/  @!P2 LDG.E R21, desc[UR6][R18.64] ;  /* 0x000000061215a981 */ /* 0x000f62000c1e1900 */
[----:B---3--:R-:W-:Y:S01]  /*0550*/  ISETP.NE.AND P4, PT, R25, -0x1, PT ;  /* 0xffffffff1900780c */ /* 0x008fe20003f85270 */
[----:B0-----:R-:W-:-:S05]  /*0560*/  IMAD.WIDE R8, R15, 0x4, R16 ;  /* 0x000000040f087825 */ /* 0x001fca00078e0210 */
[----:B------:R0:W3:Y:S07]  /*0570*/  LDG.E R23, desc[UR6][R8.64] ;  /* 0x0000000608177981 */ /* 0x0000ee000c1e1900 */
[----:B0-----:R-:W0:Y:S01]  /*0580*/  @!P4 LDC.64 R8, c[0x0][0x390] ;  /* 0x0000e400ff08cb82 */ /* 0x001e220000000a00 */
[----:B------:R-:W-:Y:S02]  /*0590*/  VIADD R25, R4, 0x8 ;  /* 0x0000000804197836 */ /* 0x000fe40000000000 */
[----:B0-----:R-:W-:-:S05]  /*05a0*/  @!P4 IMAD.WIDE R8, R14, 0x4, R8 ;  /* 0x000000040e08c825 */ /* 0x001fca00078e0208 */
[----:B------:R0:W3:Y:S02]  /*05b0*/  @!P4 LDG.E R14, desc[UR6][R8.64] ;  /* 0x00000006080ec981 */ /* 0x0000e4000c1e1900 */
[----:B0-----:R-:W-:Y:S01]  /*05c0*/  IMAD.WIDE R8, R25, 0x4, R12 ;  /* 0x0000000419087825 */ /* 0x001fe200078e020c */
[----:B----4-:R-:W-:-:S04]  /*05d0*/  @!P1 VIMNMX R2, PT, PT, R2, R7, PT ;  /* 0x0000000702029248 */ /* 0x010fc80003fe0100 */
[----:B------:R-:W4:Y:S01]  /*05e0*/  LDG.E R7, desc[UR6][R8.64+-0x4] ;  /* 0xfffffc0608077981 */ /* 0x000f22000c1e1900 */
[----:B------:R-:W-:-:S03]  /*05f0*/  ISETP.NE.AND P1, PT, R5, -0x1, PT ;  /* 0xffffffff0500780c */ /* 0x000fc60003f25270 */
[----:B------:R-:W4:Y:S01]  /*0600*/  LDG.E R5, desc[UR6][R8.64+-0x8] ;  /* 0xfffff80608057981 */ /* 0x000f22000c1e1900 */
[----:B------:R-:W-:-:S05]  /*0610*/  IMAD.WIDE R18, R22, 0x4, R16 ;  /* 0x0000000416127825 */ /* 0x000fca00078e0210 */
[----:B------:R0:W4:Y:S01]  /*0620*/  LDG.E R25, desc[UR6][R18.64] ;  /* 0x0000000612197981 */ /* 0x000122000c1e1900 */
[----:B-----5:R-:W-:Y:S02]  /*0630*/  @!P2 VIMNMX R2, PT, PT, R2, R21, PT ;  /* 0x000000150202a248 */ /* 0x020fe40003fe0100 */
[----:B--2---:R-:W-:Y:S02]  /*0640*/  ISETP.NE.AND P2, PT, R20, -0x1, PT ;  /* 0xffffffff1400780c */ /* 0x004fe40003f45270 */
[----:B------:R-:W1:Y:S11]  /*0650*/  @!P1 LDC.64 R20, c[0x0][0x390] ;  /* 0x0000e400ff149b82 */ /* 0x000e760000000a00 */
[----:B0-----:R-:W0:Y:S01]  /*0660*/  @!P2 LDC.64 R18, c[0x0][0x390] ;  /* 0x0000e400ff12ab82 */ /* 0x001e220000000a00 */
[----:B---3--:R-:W-:Y:S01]  /*0670*/  ISETP.NE.AND P3, PT, R23, -0x1, PT ;  /* 0xffffffff1700780c */ /* 0x008fe20003f65270 */
[----:B-1----:R-:W-:-:S06]  /*0680*/  @!P1 IMAD.WIDE R20, R11, 0x4, R20 ;  /* 0x000000040b149825 */ /* 0x002fcc00078e0214 */
[----:B------:R-:W2:Y:S01]  /*0690*/  @!P1 LDG.E R20, desc[UR6][R20.64] ;  /* 0x0000000614149981 */ /* 0x000ea2000c1e1900 */
[----:B0-----:R-:W-:-:S05]  /*06a0*/  @!P2 IMAD.WIDE R18, R10, 0x4, R18 ;  /* 0x000000040a12a825 */ /* 0x001fca00078e0212 */
[----:B------:R-:W0:Y:S01]  /*06b0*/  @!P3 LDC.64 R10, c[0x0][0x390] ;  /* 0x0000e400ff0abb82 */ /* 0x000e220000000a00 */
[----:B------:R-:W3:Y:S01]  /*06c0*/  @!P2 LDG.E R21, desc[UR6][R18.64] ;  /* 0x000000061215a981 */ /* 0x000ee2000c1e1900 */
[----:B------:R-:W-:-:S06]  /*06d0*/  IMAD.WIDE R26, R24, 0x4, R16 ;  /* 0x00000004181a7825 */ /* 0x000fcc00078e0210 */
[----:B------:R-:W5:Y:S01]  /*06e0*/  LDG.E R26, desc[UR6][R26.64] ;  /* 0x000000061a1a7981 */ /* 0x000f62000c1e1900 */
[----:B0-----:R-:W-:-:S05]  /*06f0*/  @!P3 IMAD.WIDE R10, R15, 0x4, R10 ;  /* 0x000000040f0ab825 */ /* 0x001fca00078e020a */
[----:B------:R4:W5:Y:S01]  /*0700*/  @!P3 LDG.E R23, desc[UR6][R10.64] ;  /* 0x000000060a17b981 */ /* 0x000962000c1e1900 */
[----:B------:R-:W-:Y:S02]  /*0710*/  IADD3 R15, PT, PT, R4, 0xc, RZ ;  /* 0x0000000c040f7810 */ /* 0x000fe40007ffe0ff */
[----:B------:R-:W-:-:S03]  /*0720*/  @!P4 VIMNMX R2, PT, PT, R2, R14, PT ;  /* 0x0000000e0202c248 */ /* 0x000fc60003fe0100 */
[----:B------:R-:W-:-:S04]  /*0730*/  IMAD.WIDE R14, R15, 0x4, R12 ;  /* 0x000000040f0e7825 */ /* 0x000fc800078e020c */
[----:B----4-:R-:W-:-:S04]  /*0740*/  IMAD.WIDE R10, R7, 0x4, R16 ;  /* 0x00000004070a7825 */ /* 0x010fc800078e0210 */
[----:B------:R-:W-:-:S06]  /*0750*/  IMAD.WIDE R18, R5, 0x4, R16 ;  /* 0x0000000405127825 */ /* 0x000fcc00078e0210 */
[----:B------:R-:W4:Y:S04]  /*0760*/  LDG.E R18, desc[UR6][R18.64] ;  /* 0x0000000612127981 */ /* 0x000f28000c1e1900 */
[----:B------:R-:W4:Y:S04]  /*0770*/  LDG.E R19, desc[UR6][R10.64] ;  /* 0x000000060a137981 */ /* 0x000f28000c1e1900 */
[----:B------:R-:W4:Y:S04]  /*0780*/  LDG.E R11, desc[UR6][R8.64] ;  /* 0x00000006080b7981 */ /* 0x000f28000c1e1900 */
[----:B------:R-:W4:Y:S04]  /*0790*/  LDG.E R10, desc[UR6][R8.64+0x4] ;  /* 0x00000406080a7981 */ /* 0x000f28000c1e1900 */
[----:B------:R-:W4:Y:S04]  /*07a0*/  LDG.E R9, desc[UR6][R14.64+-0x8] ;  /* 0xfffff8060e097981 */ /* 0x000f28000c1e1900 */
[----:B------:R-:W4:Y:S01]  /*07b0*/  LDG.E R8, desc[UR6][R14.64+-0x4] ;  /* 0xfffffc060e087981 */ /* 0x000f22000c1e1900 */
[----:B------:R-:W-:-:S02]  /*07c0*/  ISETP.NE.AND P6, PT, R25, -0x1, PT ;  /* 0xffffffff1900780c */ /* 0x000fc40003fc5270 */
[----:B--2---:R-:W-:-:S04]  /*07d0*/  @!P1 VIMNMX R2, PT, PT, R2, R20, PT ;  /* 0x0000001402029248 */ /* 0x004fc80003fe0100 */
[----:B---3--:R-:W-:Y:S02]  /*07e0*/  @!P2 VIMNMX R2, PT, PT, R2, R21, PT ;  /* 0x000000150202a248 */ /* 0x008fe40003fe0100 */
[----:B-----5:R-:W-:-:S13]  /*07f0*/  ISETP.NE.AND P5, PT, R26, -0x1, PT ;  /* 0xffffffff1a00780c */ /* 0x020fda0003fa5270 */
[----:B------:R-:W0:Y:S01]  /*0800*/  @!P5 LDC.64 R20, c[0x0][0x390] ;  /* 0x0000e400ff14db82 */ /* 0x000e220000000a00 */
[----:B------:R-:W-:Y:S01]  /*0810*/  @!P3 VIMNMX R2, PT, PT, R2, R23, PT ;  /* 0x000000170202b248 */ /* 0x000fe20003fe0100 */
[----:B0-----:R-:W-:-:S06]  /*0820*/  @!P5 IMAD.WIDE R20, R24, 0x4, R20 ;  /* 0x000000041814d825 */ /* 0x001fcc00078e0214 */
[----:B------:R-:W2:Y:S01]  /*0830*/  @!P5 LDG.E R20, desc[UR6][R20.64] ;  /* 0x000000061414d981 */ /* 0x000ea2000c1e1900 */
[----:B----4-:R-:W-:Y:S02]  /*0840*/  ISETP.NE.AND P1, PT, R18, -0x1, PT ;  /* 0xffffffff1200780c */ /* 0x010fe40003f25270 */
[----:B------:R-:W-:Y:S02]  /*0850*/  ISETP.NE.AND P2, PT, R19, -0x1, PT ;  /* 0xffffffff1300780c */ /* 0x000fe40003f45270 */
[----:B------:R-:W0:Y:S09]  /*0860*/  @!P6 LDC.64 R18, c[0x0][0x390] ;  /* 0x0000e400ff12eb82 */ /* 0x000e320000000a00 */
[----:B------:R-:W1:Y:S01]  /*0870*/  @!P1 LDC.64 R24, c[0x0][0x390] ;  /* 0x0000e400ff189b82 */ /* 0x000e620000000a00 */
[----:B0-----:R-:W-:-:S07]  /*0880*/  @!P6 IMAD.WIDE R22, R22, 0x4, R18 ;  /* 0x000000041616e825 */ /* 0x001fce00078e0212 */
[----:B------:R-:W0:Y:S01]  /*0890*/  @!P2 LDC.64 R18, c[0x0][0x390] ;  /* 0x0000e400ff12ab82 */ /* 0x000e220000000a00 */
[----:B------:R-:W3:Y:S01]  /*08a0*/  @!P6 LDG.E R22, desc[UR6][R22.64] ;  /* 0x000000061616e981 */ /* 0x000ee2000c1e1900 */
[----:B-1----:R-:W-:-:S04]  /*08b0*/  @!P1 IMAD.WIDE R26, R5, 0x4, R24 ;  /* 0x00000004051a9825 */ /* 0x002fc800078e0218 */
[----:B0-----:R-:W-:Y:S01]  /*08c0*/  @!P2 IMAD.WIDE R18, R7, 0x4, R18 ;  /* 0x000000040712a825 */ /* 0x001fe200078e0212 */
[----:B------:R-:W4:Y:S04]  /*08d0*/  @!P1 LDG.E R5, desc[UR6][R26.64] ;  /* 0x000000061a059981 */ /* 0x000f28000c1e1900 */
[----:B------:R0:W5:Y:S02]  /*08e0*/  @!P2 LDG.E R21, desc[UR6][R18.64] ;  /* 0x000000061215a981 */ /* 0x000164000c1e1900 */
[----:B0-----:R-:W-:-:S05]  /*08f0*/  IMAD.WIDE R18, R9, 0x4, R16 ;  /* 0x0000000409127825 */ /* 0x001fca00078e0210 */
[----:B------:R0:W4:Y:S01]  /*0900*/  LDG.E R7, desc[UR6][R18.64] ;  /* 0x0000000612077981 */ /* 0x000122000c1e1900 */
[----:B------:R-:W-:-:S04]  /*0910*/  IMAD.WIDE R24, R11, 0x4, R16 ;  /* 0x000000040b187825 */ /* 0x000fc800078e0210 */
[--C-:B------:R-:W-:Y:S02]  /*0920*/  IMAD.WIDE R26, R10, 0x4, R16.reuse ;  /* 0x000000040a1a7825 */ /* 0x100fe400078e0210 */
[----:B------:R-:W2:Y:S02]  /*0930*/  LDG.E R24, desc[UR6][R24.64] ;  /* 0x0000000618187981 */ /* 0x000ea4000c1e1900 */
[----:B0-----:R-:W-:Y:S02]  /*0940*/  IMAD.WIDE R18, R8, 0x4, R16 ;  /* 0x0000000408127825 */ /* 0x001fe400078e0210 */
[----:B------:R-:W3:Y:S04]  /*0950*/  LDG.E R23, desc[UR6][R26.64] ;  /* 0x000000061a177981 */ /* 0x000ee8000c1e1900 */
[----:B------:R-:W5:Y:S04]  /*0960*/  LDG.E R18, desc[UR6][R18.64] ;  /* 0x0000000612127981 */ /* 0x000f68000c1e1900 */
[----:B------:R0:W4:Y:S04]  /*0970*/  LDG.E R25, desc[UR6][R14.64+0x4] ;  /* 0x000004060e197981 */ /* 0x000128000c1e1900 */
[----:B------:R-:W0:Y:S01]  /*0980*/  LDG.E R19, desc[UR6][R14.64] ;  /* 0x000000060e137981 */ /* 0x000e22000c1e1900 */
[----:B---3--:R-:W-:-:S02]  /*0990*/  ISETP.NE.AND P4, PT, R23, -0x1, PT ;  /* 0xffffffff1700780c */ /* 0x008fc40003f85270 */
[----:B--2---:R-:W-:Y:S02]  /*09a0*/  ISETP.NE.AND P3, PT, R24, -0x1, PT ;  /* 0xffffffff1800780c */ /* 0x004fe40003f65270 */
[----:B------:R-:W-:Y:S01]  /*09b0*/  @!P5 VIMNMX R2, PT, PT, R2, R20, PT ;  /* 0x000000140202d248 */ /* 0x000fe20003fe0100 */
[----:B0-----:R-:W-:-:S08]  /*09c0*/  IMAD.WIDE R14, R19, 0x4, R16 ;  /* 0x00000004130e7825 */ /* 0x001fd000078e0210 */
[----:B------:R-:W0:Y:S01]  /*09d0*/  @!P4 LDC.64 R26, c[0x0][0x390] ;  /* 0x0000e400ff1acb82 */ /* 0x000e220000000a00 */
[----:B------:R4:W2:Y:S02]  /*09e0*/  LDG.E R23, desc[UR6][R14.64] ;  /* 0x000000060e177981 */ /* 0x0008a4000c1e1900 */
[----:B----4-:R-:W-:-:S05]  /*09f0*/  IMAD.WIDE R14, R25, 0x4, R16 ;  /* 0x00000004190e7825 */ /* 0x010fca00078e0210 */
[----:B------:R1:W3:Y:S01]  /*0a00*/  LDG.E R24, desc[UR6][R14.64] ;  /* 0x000000060e187981 */ /* 0x0002e2000c1e1900 */
[----:B------:R-:W-:Y:S01]  /*0a10*/  @!P6 VIMNMX R2, PT, PT, R2, R22, PT ;  /* 0x000000160202e248 */ /* 0x000fe20003fe0100 */
[----:B-1----:R-:W1:Y:S01]  /*0a20*/  @!P3 LDC.64 R14, c[0x0][0x390] ;  /* 0x0000e400ff0ebb82 */ /* 0x002e620000000a00 */
[----:B------:R-:W-:Y:S02]  /*0a30*/  ISETP.NE.AND P6, PT, R7, -0x1, PT ;  /* 0xffffffff0700780c */ /* 0x000fe40003fc5270 */
[----:B-----5:R-:W-:Y:S02]  /*0a40*/  ISETP.NE.AND P5, PT, R18, -0x1, PT ;  /* 0xffffffff1200780c */ /* 0x020fe40003fa5270 */
[----:B------:R-:W-:-:S04]  /*0a50*/  @!P1 VIMNMX R2, PT, PT, R2, R5, PT ;  /* 0x0000000502029248 */ /* 0x000fc80003fe0100 */
[----:B------:R-:W-:-:S05]  /*0a60*/  @!P2 VIMNMX R2, PT, PT, R2, R21, PT ;  /* 0x000000150202a248 */ /* 0x000fca0003fe0100 */
[----:B------:R-:W4:Y:S01]  /*0a70*/  @!P6 LDC.64 R20, c[0x0][0x390] ;  /* 0x0000e400ff14eb82 */ /* 0x000f220000000a00 */
[----:B0-----:R-:W-:-:S06]  /*0a80*/  @!P4 IMAD.WIDE R26, R10, 0x4, R26 ;  /* 0x000000040a1ac825 */ /* 0x001fcc00078e021a */
[----:B------:R-:W5:Y:S01]  /*0a90*/  @!P4 LDG.E R27, desc[UR6][R26.64] ;  /* 0x000000061a1bc981 */ /* 0x000f62000c1e1900 */
[----:B----4-:R-:W-:-:S06]  /*0aa0*/  @!P6 IMAD.WIDE R20, R9, 0x4, R20 ;  /* 0x000000040914e825 */ /* 0x010fcc00078e0214 */
[----:B------:R-:W4:Y:S01]  /*0ab0*/  @!P6 LDG.E R21, desc[UR6][R20.64] ;  /* 0x000000061415e981 */ /* 0x000f22000c1e1900 */
[----:B--2---:R-:W-:Y:S01]  /*0ac0*/  ISETP.NE.AND P1, PT, R23, -0x1, PT ;  /* 0xffffffff1700780c */ /* 0x004fe20003f25270 */
[----:B-1----:R-:W-:Y:S02]  /*0ad0*/  @!P3 IMAD.WIDE R22, R11, 0x4, R14 ;  /* 0x000000040b16b825 */ /* 0x002fe400078e020e */
[----:B------:R-:W0:Y:S03]  /*0ae0*/  @!P5 LDC.64 R14, c[0x0][0x390] ;  /* 0x0000e400ff0edb82 */ /* 0x000e260000000a00 */
[----:B------:R1:W2:Y:S01]  /*0af0*/  @!P3 LDG.E R5, desc[UR6][R22.64] ;  /* 0x000000061605b981 */ /* 0x0002a2000c1e1900 */
[----:B---3--:R-:W-:-:S06]  /*0b00*/  ISETP.NE.AND P2, PT, R24, -0x1, PT ;  /* 0xffffffff1800780c */ /* 0x008fcc0003f45270 */
[----:B-1----:R-:W1:Y:S08]  /*0b10*/  @!P1 LDC.64 R22, c[0x0][0x390] ;  /* 0x0000e400ff169b82 */ /* 0x002e700000000a00 */
[----:B------:R-:W3:Y:S01]  /*0b20*/  @!P2 LDC.64 R10, c[0x0][0x390] ;  /* 0x0000e400ff0aab82 */ /* 0x000ee20000000a00 */
[----:B0-----:R-:W-:-:S06]  /*0b30*/  @!P5 IMAD.WIDE R14, R8, 0x4, R14 ;  /* 0x00000004080ed825 */ /* 0x001fcc00078e020e */
[----:B------:R-:W4:Y:S01]  /*0b40*/  @!P5 LDG.E R15, desc[UR6][R14.64] ;  /* 0x000000060e0fd981 */ /* 0x000f22000c1e1900 */
[----:B-1----:R-:W-:-:S06]  /*0b50*/  @!P1 IMAD.WIDE R8, R19, 0x4, R22 ;  /* 0x0000000413089825 */ /* 0x002fcc00078e0216 */
[----:B------:R-:W4:Y:S01]  /*0b60*/  @!P1 LDG.E R9, desc[UR6][R8.64] ;  /* 0x0000000608099981 */ /* 0x000f22000c1e1900 */
[----:B---3--:R-:W-:-:S06]  /*0b70*/  @!P2 IMAD.WIDE R10, R25, 0x4, R10 ;  /* 0x00000004190aa825 */ /* 0x008fcc00078e020a */
[----:B------:R-:W3:Y:S01]  /*0b80*/  @!P2 LDG.E R11, desc[UR6][R10.64] ;  /* 0x000000060a0ba981 */ /* 0x000ee2000c1e1900 */
[----:B------:R-:W-:Y:S01]  /*0b90*/  VIADD R6, R6, 0x10 ;  /* 0x0000001006067836 */ /* 0x000fe20000000000 */
[----:B------:R-:W-:Y:S02]  /*0ba0*/  IADD3 R4, PT, PT, R4, 0x10, RZ ;  /* 0x0000001004047810 */ /* 0x000fe40007ffe0ff */
[----:B--2---:R-:W-:Y:S02]  /*0bb0*/  @!P3 VIMNMX R2, PT, PT, R2, R5, PT ;  /* 0x000000050202b248 */ /* 0x004fe40003fe0100 */
[----:B------:R-:W-:Y:S02]  /*0bc0*/  ISETP.GE.AND P3, PT, R6, -0xc, PT ;  /* 0xfffffff40600780c */ /* 0x000fe40003f66270 */
[----:B-----5:R-:W-:-:S04]  /*0bd0*/  @!P4 VIMNMX R2, PT, PT, R2, R27, PT ;  /* 0x0000001b0202c248 */ /* 0x020fc80003fe0100 */
[----:B----4-:R-:W-:-:S04]  /*0be0*/  @!P6 VIMNMX R2, PT, PT, R2, R21, PT ;  /* 0x000000150202e248 */ /* 0x010fc80003fe0100 */
[----:B------:R-:W-:-:S04]  /*0bf0*/  @!P5 VIMNMX R2, PT, PT, R2, R15, PT ;  /* 0x0000000f0202d248 */ /* 0x000fc80003fe0100 */
[----:B------:R-:W-:-:S04]  /*0c00*/  @!P1 VIMNMX R2, PT, PT, R2, R9, PT ;  /* 0x0000000902029248 */ /* 0x000fc80003fe0100 */
[----:B---3--:R-:W-:Y:S01]  /*0c10*/  @!P2 VIMNMX R2, PT, PT, R2, R11, PT ;  /* 0x0000000b0202a248 */ /* 0x008fe20003fe0100 */
[----:B------:R-:W-:Y:S06]  /*0c20*/  @!P3 BRA `(.L_x_14) ;  /* 0xfffffff400d4b947 */ /* 0x000fec000383ffff */
.L_x_13:
[----:B------:R-:W-:Y:S05]  /*0c30*/  BSYNC.RECONVERGENT B3 ;  /* 0x0000000000037941 */ /* 0x000fea0003800200 */
.L_x_12:
[----:B------:R-:W-:Y:S01]  /*0c40*/  IMAD.MOV R5, RZ, RZ, -R6 ;  /* 0x000000ffff057224 */ /* 0x000fe200078e0a06 */
[----:B------:R-:W-:Y:S04]  /*0c50*/  BSSY.RECONVERGENT B3, `(.L_x_15) ;  /* 0x000004a000037945 */ /* 0x000fe80003800200 */
[----:B------:R-:W-:-:S13]  /*0c60*/  ISETP.GT.AND P1, PT, R5, 0x4, PT ;  /* 0x000000040500780c */ /* 0x000fda0003f24270 */
[----:B------:R-:W-:Y:S05]  /*0c70*/  @!P1 BRA `(.L_x_16) ;  /* 0x00000004001c9947 */ /* 0x000fea0003800000 */
[----:B------:R-:W-:-:S05]  /*0c80*/  IMAD.WIDE R18, R4, 0x4, R12 ;  /* 0x0000000404127825 */ /* 0x000fca00078e020c */
[----:B------:R-:W2:Y:S04]  /*0c90*/  LDG.E R26, desc[UR6][R18.64+-0x8] ;  /* 0xfffff806121a7981 */ /* 0x000ea8000c1e1900 */
[----:B------:R0:W3:Y:S01]  /*0ca0*/  LDG.E R22, desc[UR6][R18.64+-0x4] ;  /* 0xfffffc0612167981 */ /* 0x0000e2000c1e1900 */
[----:B------:R-:W-:-:S03]  /*0cb0*/  IADD3 R4, PT, PT, R4, 0x4, RZ ;  /* 0x0000000404047810 */ /* 0x000fc60007ffe0ff */
[----:B------:R-:W4:Y:S02]  /*0cc0*/  LDG.E R21, desc[UR6][R18.64] ;  /* 0x0000000612157981 */ /* 0x000f24000c1e1900 */
[----:B------:R-:W-:Y:S02]  /*0cd0*/  IMAD.WIDE R10, R4, 0x4, R12 ;  /* 0x00000004040a7825 */ /* 0x000fe400078e020c */
[----:B------:R-:W5:Y:S04]  /*0ce0*/  LDG.E R8, desc[UR6][R18.64+0x4] ;  /* 0x0000040612087981 */ /* 0x000f68000c1e1900 */
[----:B------:R-:W0:Y:S04]  /*0cf0*/  LDG.E R9, desc[UR6][R10.64+-0x8] ;  /* 0xfffff8060a097981 */ /* 0x000e28000c1e1900 */
[----:B------:R-:W3:Y:S04]  /*0d00*/  LDG.E R5, desc[UR6][R10.64+-0x4] ;  /* 0xfffffc060a057981 */ /* 0x000ee8000c1e1900 */
[----:B------:R-:W3:Y:S04]  /*0d10*/  LDG.E R20, desc[UR6][R10.64] ;  /* 0x000000060a147981 */ /* 0x000ee8000c1e1900 */
[----:B------:R-:W3:Y:S01]  /*0d20*/  LDG.E R11, desc[UR6][R10.64+0x4] ;  /* 0x000004060a0b7981 */ /* 0x000ee2000c1e1900 */
[----:B--2---:R-:W-:-:S06]  /*0d30*/  IMAD.WIDE R14, R26, 0x4, R16 ;  /* 0x000000041a0e7825 */ /* 0x004fcc00078e0210 */
[----:B------:R-:W2:Y:S01]  /*0d40*/  LDG.E R14, desc[UR6][R14.64] ;  /* 0x000000060e0e7981 */ /* 0x000ea2000c1e1900 */
[----:B----4-:R-:W-:-:S06]  /*0d50*/  IMAD.WIDE R24, R21, 0x4, R16 ;  /* 0x0000000415187825 */ /* 0x010fcc00078e0210 */
[----:B------:R-:W4:Y:S01]  /*0d60*/  LDG.E R24, desc[UR6][R24.64] ;  /* 0x0000000618187981 */ /* 0x000f22000c1e1900 */
[----:B-----5:R-:W-:-:S04]  /*0d70*/  IMAD.WIDE R28, R8, 0x4, R16 ;  /* 0x00000004081c7825 */ /* 0x020fc800078e0210 */
[--C-:B0-----:R-:W-:Y:S01]  /*0d80*/  IMAD.WIDE R18, R9, 0x4, R16.reuse ;  /* 0x0000000409127825 */ /* 0x101fe200078e0210 */
[----:B------:R-:W5:Y:S04]  /*0d90*/  LDG.E R7, desc[UR6][R28.64] ;  /* 0x000000061c077981 */ /* 0x000f68000c1e1900 */
[----:B------:R3:W5:Y:S02]  /*0da0*/  LDG.E R10, desc[UR6][R18.64] ;  /* 0x00000006120a7981 */ /* 0x000764000c1e1900 */
[----:B---3--:R-:W-:-:S05]  /*0db0*/  IMAD.WIDE R18, R5, 0x4, R16 ;  /* 0x0000000405127825 */ /* 0x008fca00078e0210 */
[----:B------:R0:W3:Y:S02]  /*0dc0*/  LDG.E R25, desc[UR6][R18.64] ;  /* 0x0000000612197981 */ /* 0x0000e4000c1e1900 */
[----:B0-----:R-:W-:-:S06]  /*0dd0*/  IMAD.WIDE R18, R20, 0x4, R16 ;  /* 0x0000000414127825 */ /* 0x001fcc00078e0210 */
[----:B------:R-:W3:Y:S01]  /*0de0*/  LDG.E R18, desc[UR6][R18.64] ;  /* 0x0000000612127981 */ /* 0x000ee2000c1e1900 */
[----:B--2---:R-:W-:Y:S01]  /*0df0*/  ISETP.NE.AND P2, PT, R14, -0x1, PT ;  /* 0xffffffff0e00780c */ /* 0x004fe20003f45270 */
[----:B------:R-:W-:-:S05]  /*0e00*/  IMAD.WIDE R14, R22, 0x4, R16 ;  /* 0x00000004160e7825 */ /* 0x000fca00078e0210 */
[----:B------:R0:W2:Y:S07]  /*0e10*/  LDG.E R23, desc[UR6][R14.64] ;  /* 0x000000060e177981 */ /* 0x0000ae000c1e1900 */
[----:B0-----:R-:W0:Y:S01]  /*0e20*/  @!P2 LDC.64 R14, c[0x0][0x390] ;  /* 0x0000e400ff0eab82 */ /* 0x001e220000000a00 */
[----:B------:R-:W-:-:S04]  /*0e30*/  IMAD.WIDE R16, R11, 0x4, R16 ;  /* 0x000000040b107825 */ /* 0x000fc800078e0210 */
[----:B0-----:R-:W-:Y:S02]  /*0e40*/  @!P2 IMAD.WIDE R14, R26, 0x4, R14 ;  /* 0x000000041a0ea825 */ /* 0x001fe400078e020e */
[----:B------:R-:W2:Y:S04]  /*0e50*/  LDG.E R26, desc[UR6][R16.64] ;  /* 0x00000006101a7981 */ /* 0x000ea8000c1e1900 */
[----:B------:R0:W2:Y:S01]  /*0e60*/  @!P2 LDG.E R27, desc[UR6][R14.64] ;  /* 0x000000060e1ba981 */ /* 0x0000a2000c1e1900 */
[----:B----4-:R-:W-:Y:S02]  /*0e70*/  ISETP.NE.AND P3, PT, R24, -0x1, PT ;  /* 0xffffffff1800780c */ /* 0x010fe40003f65270 */
[----:B-----5:R-:W-:Y:S02]  /*0e80*/  ISETP.NE.AND P4, PT, R7, -0x1, PT ;  /* 0xffffffff0700780c */ /* 0x020fe40003f85270 */
[----:B------:R-:W-:-:S02]  /*0e90*/  ISETP.NE.AND P5, PT, R10, -0x1, PT ;  /* 0xffffffff0a00780c */ /* 0x000fc40003fa5270 */
[----:B---3--:R-:W-:-:S07]  /*0ea0*/  ISETP.NE.AND P6, PT, R25, -0x1, PT ;  /* 0xffffffff1900780c */ /* 0x008fce0003fc5270 */
[----:B0-----:R-:W0:Y:S01]  /*0eb0*/  @!P3 LDC.64 R14, c[0x0][0x390] ;  /* 0x0000e400ff0ebb82 */ /* 0x001e220000000a00 */
[----:B------:R-:W-:-:S07]  /*0ec0*/  ISETP.NE.AND P1, PT, R18, -0x1, PT ;  /* 0xffffffff1200780c */ /* 0x000fce0003f25270 */
[----:B------:R-:W1:Y:S08]  /*0ed0*/  @!P4 LDC.64 R24, c[0x0][0x390] ;  /* 0x0000e400ff18cb82 */ /* 0x000e700000000a00 */
[----:B------:R-:W3:Y:S01]  /*0ee0*/  @!P5 LDC.64 R18, c[0x0][0x390] ;  /* 0x0000e400ff12db82 */ /* 0x000ee20000000a00 */
[----:B0-----:R-:W-:-:S06]  /*0ef0*/  @!P3 IMAD.WIDE R28, R21, 0x4, R14 ;  /* 0x00000004151cb825 */ /* 0x001fcc00078e020e */
[----:B------:R-:W4:Y:S01]  /*0f00*/  @!P3 LDG.E R29, desc[UR6][R28.64] ;  /* 0x000000061c1db981 */ /* 0x000f22000c1e1900 */
[----:B-1----:R-:W-:-:S06]  /*0f10*/  @!P4 IMAD.WIDE R24, R8, 0x4, R24 ;  /* 0x000000040818c825 */ /* 0x002fcc00078e0218 */
[----:B------:R-:W5:Y:S01]  /*0f20*/  @!P4 LDG.E R25, desc[UR6][R24.64] ;  /* 0x000000061819c981 */ /* 0x000f62000c1e1900 */
[----:B---3--:R-:W-:-:S06]  /*0f30*/  @!P5 IMAD.WIDE R18, R9, 0x4, R18 ;  /* 0x000000040912d825 */ /* 0x008fcc00078e0212 */
[----:B------:R-:W3:Y:S01]  /*0f40*/  @!P5 LDG.E R19, desc[UR6][R18.64] ;  /* 0x000000061213d981 */ /* 0x000ee2000c1e1900 */
[----:B--2---:R-:W-:-:S13]  /*0f50*/  ISETP.NE.AND P0, PT, R23, -0x1, PT ;  /* 0xffffffff1700780c */ /* 0x004fda0003f05270 */
[----:B------:R-:W0:Y:S01]  /*0f60*/  @!P0 LDC.64 R16, c[0x0][0x390] ;  /* 0x0000e400ff108b82 */ /* 0x000e220000000a00 */
[----:B------:R-:W-:Y:S02]  /*0f70*/  @!P2 VIMNMX R2, PT, PT, R2, R27, PT ;  /* 0x0000001b0202a248 */ /* 0x000fe40003fe0100 */
[----:B------:R-:W-:-:S05]  /*0f80*/  ISETP.NE.AND P2, PT, R26, -0x1, PT ;  /* 0xffffffff1a00780c */ /* 0x000fca0003f45270 */
[----:B------:R-:W1:Y:S01]  /*0f90*/  @!P6 LDC.64 R26, c[0x0][0x390] ;  /* 0x0000e400ff1aeb82 */ /* 0x000e620000000a00 */
[----:B0-----:R-:W-:-:S06]  /*0fa0*/  @!P0 IMAD.WIDE R16, R22, 0x4, R16 ;  /* 0x0000000416108825 */ /* 0x001fcc00078e0210 */
[----:B------:R-:W2:Y:S01]  /*0fb0*/  @!P0 LDG.E R17, desc[UR6][R16.64] ;  /* 0x0000000610118981 */ /* 0x000ea2000c1e1900 */
[----:B------:R-:W0:Y:S08]  /*0fc0*/  @!P1 LDC.64 R22, c[0x0][0x390] ;  /* 0x0000e400ff169b82 */ /* 0x000e300000000a00 */
[----:B------:R-:W4:Y:S01]  /*0fd0*/  @!P2 LDC.64 R14, c[0x0][0x390] ;  /* 0x0000e400ff0eab82 */ /* 0x000f220000000a00 */
[----:B-1----:R-:W-:-:S06]  /*0fe0*/  @!P6 IMAD.WIDE R26, R5, 0x4, R26 ;  /* 0x00000004051ae825 */ /* 0x002fcc00078e021a */
[----:B------:R-:W3:Y:S01]  /*0ff0*/  @!P6 LDG.E R27, desc[UR6][R26.64] ;  /* 0x000000061a1be981 */ /* 0x000ee2000c1e1900 */
[----:B0-----:R-:W-:-:S06]  /*1000*/  @!P1 IMAD.WIDE R22, R20, 0x4, R22 ;  /* 0x0000000414169825 */ /* 0x001fcc00078e0216 */
[----:B------:R-:W3:Y:S01]  /*1010*/  @!P1 LDG.E R23, desc[UR6][R22.64] ;  /* 0x0000000616179981 */ /* 0x000ee2000c1e1900 */
[----:B----4-:R-:W-:-:S06]  /*1020*/  @!P2 IMAD.WIDE R14, R11, 0x4, R14 ;  /* 0x000000040b0ea825 */ /* 0x010fcc00078e020e */
[----:B------:R-:W4:Y:S01]  /*1030*/  @!P2 LDG.E R15, desc[UR6][R14.64] ;  /* 0x000000060e0fa981 */ /* 0x000f22000c1e1900 */
[----:B------:R-:W-:Y:S02]  /*1040*/  VIADD R6, R6, 0x4 ;  /* 0x0000000406067836 */ /* 0x000fe40000000000 */
[----:B------:R-:W-:-:S03]  /*1050*/  VIADD R4, R4, 0x4 ;  /* 0x0000000404047836 */ /* 0x000fc60000000000 */
[----:B------:R-:W-:Y:S02]  /*1060*/  IADD3 R6, PT, PT, R6, 0x4, RZ ;  /* 0x0000000406067810 */ /* 0x000fe40007ffe0ff */
[----:B--2---:R-:W-:-:S04]  /*1070*/  @!P0 VIMNMX R2, PT, PT, R2, R17, PT ;  /* 0x0000001102028248 */ /* 0x004fc80003fe0100 */
[----:B------:R-:W-:-:S04]  /*1080*/  @!P3 VIMNMX R2, PT, PT, R2, R29, PT ;  /* 0x0000001d0202b248 */ /* 0x000fc80003fe0100 */
[----:B-----5:R-:W-:-:S04]  /*1090*/  @!P4 VIMNMX R2, PT, PT, R2, R25, PT ;  /* 0x000000190202c248 */ /* 0x020fc80003fe0100 */
[----:B---3--:R-:W-:Y:S02]  /*10a0*/  @!P5 VIMNMX R2, PT, PT, R2, R19, PT ;  /* 0x000000130202d248 */ /* 0x008fe40003fe0100 */
[----:B------:R-:W-:Y:S02]  /*10b0*/  PLOP3.LUT P0, PT, PT, PT, PT, 0x8, 0x80 ;  /* 0x000000000080781c */ /* 0x000fe40003f0e170 */
[----:B------:R-:W-:-:S04]  /*10c0*/  @!P6 VIMNMX R2, PT, PT, R2, R27, PT ;  /* 0x0000001b0202e248 */ /* 0x000fc80003fe0100 */
[----:B------:R-:W-:-:S04]  /*10d0*/  @!P1 VIMNMX R2, PT, PT, R2, R23, PT ;  /* 0x0000001702029248 */ /* 0x000fc80003fe0100 */
[----:B----4-:R-:W-:-:S07]  /*10e0*/  @!P2 VIMNMX R2, PT, PT, R2, R15, PT ;  /* 0x0000000f0202a248 */ /* 0x010fce0003fe0100 */
.L_x_16:
[----:B------:R-:W-:Y:S05]  /*10f0*/  BSYNC.RECONVERGENT B3 ;  /* 0x0000000000037941 */ /* 0x000fea0003800200 */
.L_x_15:
[----:B------:R-:W-:-:S13]  /*1100*/  ISETP.NE.OR P0, PT, R6, RZ, P0 ;  /* 0x000000ff0600720c */ /* 0x000fda0000705670 */
[----:B------:R-:W-:Y:S05]  /*1110*/  @!P0 BREAK.RELIABLE B0 ;  /* 0x0000000000008942 */ /* 0x000fea0003800100 */
[----:B------:R-:W-:Y:S05]  /*1120*/  @!P0 BRA `(.L_x_9) ;  /* 0x00000000009c8947 */ /* 0x000fea0003800000 */
.L_x_11:
[----:B------:R-:W-:Y:S05]  /*1130*/  BSYNC.RELIABLE B0 ;  /* 0x0000000000007941 */ /* 0x000fea0003800100 */
.L_x_10:
[----:B------:R-:W-:Y:S01]  /*1140*/  IMAD.WIDE R22, R4, 0x4, R12 ;  /* 0x0000000404167825 */ /* 0x000fe200078e020c */
[----:B------:R-:W0:Y:S04]  /*1150*/  LDC.64 R8, c[0x0][0x3a0] ;  /* 0x0000e800ff087b82 */ /* 0x000e280000000a00 */
[----:B------:R-:W0:Y:S04]  /*1160*/  LDG.E R15, desc[UR6][R22.64+-0x8] ;  /* 0xfffff806160f7981 */ /* 0x000e28000c1e1900 */
[----:B------:R-:W2:Y:S04]  /*1170*/  LDG.E R14, desc[UR6][R22.64+-0x4] ;  /* 0xfffffc06160e7981 */ /* 0x000ea8000c1e1900 */
[----:B------:R-:W3:Y:S04]  /*1180*/  LDG.E R7, desc[UR6][R22.64] ;  /* 0x0000000616077981 */ /* 0x000ee8000c1e1900 */
[----:B------:R-:W4:Y:S01]  /*1190*/  LDG.E R5, desc[UR6][R22.64+0x4] ;  /* 0x0000040616057981 */ /* 0x000f22000c1e1900 */
[----:B0-----:R-:W-:-:S04]  /*11a0*/  IMAD.WIDE R16, R15, 0x4, R8 ;  /* 0x000000040f107825 */ /* 0x001fc800078e0208 */
[--C-:B--2---:R-:W-:Y:S02]  /*11b0*/  IMAD.WIDE R10, R14, 0x4, R8.reuse ;  /* 0x000000040e0a7825 */ /* 0x104fe400078e0208 */
[----:B------:R-:W2:Y:S02]  /*11c0*/  LDG.E R16, desc[UR6][R16.64] ;  /* 0x0000000610107981 */ /* 0x000ea4000c1e1900 */
[--C-:B---3--:R-:W-:Y:S02]  /*11d0*/  IMAD.WIDE R18, R7, 0x4, R8.reuse ;  /* 0x0000000407127825 */ /* 0x108fe400078e0208 */
[----:B------:R-:W3:Y:S02]  /*11e0*/  LDG.E R10, desc[UR6][R10.64] ;  /* 0x000000060a0a7981 */ /* 0x000ee4000c1e1900 */
[----:B----4-:R-:W-:Y:S02]  /*11f0*/  IMAD.WIDE R20, R5, 0x4, R8 ;  /* 0x0000000405147825 */ /* 0x010fe400078e0208 */
[----:B------:R-:W4:Y:S04]  /*1200*/  LDG.E R18, desc[UR6][R18.64] ;  /* 0x0000000612127981 */ /* 0x000f28000c1e1900 */
[----:B------:R-:W5:Y:S01]  /*1210*/  LDG.E R20, desc[UR6][R20.64] ;  /* 0x0000000614147981 */ /* 0x000f62000c1e1900 */
[----:B--2---:R-:W-:-:S02]  /*1220*/  ISETP.NE.AND P0, PT, R16, -0x1, PT ;  /* 0xffffffff1000780c */ /* 0x004fc40003f05270 */
[----:B---3--:R-:W-:Y:S02]  /*1230*/  ISETP.NE.AND P1, PT, R10, -0x1, PT ;  /* 0xffffffff0a00780c */ /* 0x008fe40003f25270 */
[----:B----4-:R-:W-:Y:S02]  /*1240*/  ISETP.NE.AND P2, PT, R18, -0x1, PT ;  /* 0xffffffff1200780c */ /* 0x010fe40003f45270 */
[----:B-----5:R-:W-:-:S07]  /*1250*/  ISETP.NE.AND P3, PT, R20, -0x1, PT ;  /* 0xffffffff1400780c */ /* 0x020fce0003f65270 */
[----:B------:R-:W0:Y:S08]  /*1260*/  @!P0 LDC.64 R22, c[0x0][0x390] ;  /* 0x0000e400ff168b82 */ /* 0x000e300000000a00 */
[----:B------:R-:W1:Y:S08]  /*1270*/  @!P1 LDC.64 R16, c[0x0][0x390] ;  /* 0x0000e400ff109b82 */ /* 0x000e700000000a00 */
[----:B------:R-:W2:Y:S08]  /*1280*/  @!P2 LDC.64 R8, c[0x0][0x390] ;  /* 0x0000e400ff08ab82 */ /* 0x000eb00000000a00 */
[----:B------:R-:W3:Y:S01]  /*1290*/  @!P3 LDC.64 R10, c[0x0][0x390] ;  /* 0x0000e400ff0abb82 */ /* 0x000ee20000000a00 */
[----:B0-----:R-:W-:-:S06]  /*12a0*/  @!P0 IMAD.WIDE R22, R15, 0x4, R22 ;  /* 0x000000040f168825 */ /* 0x001fcc00078e0216 */
[----:B------:R-:W4:Y:S01]  /*12b0*/  @!P0 LDG.E R23, desc[UR6][R22.64] ;  /* 0x0000000616178981 */ /* 0x000f22000c1e1900 */
[----:B-1----:R-:W-:-:S06]  /*12c0*/  @!P1 IMAD.WIDE R16, R14, 0x4, R16 ;  /* 0x000000040e109825 */ /* 0x002fcc00078e0210 */
[----:B------:R-:W5:Y:S01]  /*12d0*/  @!P1 LDG.E R17, desc[UR6][R16.64] ;  /* 0x0000000610119981 */ /* 0x000f62000c1e1900 */
[----:B--2---:R-:W-:-:S06]  /*12e0*/  @!P2 IMAD.WIDE R8, R7, 0x4, R8 ;  /* 0x000000040708a825 */ /* 0x004fcc00078e0208 */
[----:B------:R-:W2:Y:S01]  /*12f0*/  @!P2 LDG.E R9, desc[UR6][R8.64] ;  /* 0x000000060809a981 */ /* 0x000ea2000c1e1900 */
[----:B---3--:R-:W-:-:S06]  /*1300*/  @!P3 IMAD.WIDE R10, R5, 0x4, R10 ;  /* 0x00000004050ab825 */ /* 0x008fcc00078e020a */
[----:B------:R-:W3:Y:S01]  /*1310*/  @!P3 LDG.E R11, desc[UR6][R10.64] ;  /* 0x000000060a0bb981 */ /* 0x000ee2000c1e1900 */
[----:B------:R-:W-:Y:S01]  /*1320*/  IADD3 R6, PT, PT, R6, 0x4, RZ ;  /* 0x0000000406067810 */ /* 0x000fe20007ffe0ff */
[----:B------:R-:W-:Y:S01]  /*1330*/  VIADD R4, R4, 0x4 ;  /* 0x0000000404047836 */ /* 0x000fe20000000000 */
[----:B----4-:R-:W-:Y:S02]  /*1340*/  @!P0 VIMNMX R2, PT, PT, R2, R23, PT ;  /* 0x0000001702028248 */ /* 0x010fe40003fe0100 */
[----:B------:R-:W-:Y:S02]  /*1350*/  ISETP.NE.AND P0, PT, R6, RZ, PT ;  /* 0x000000ff0600720c */ /* 0x000fe40003f05270 */
[----:B-----5:R-:W-:-:S04]  /*1360*/  @!P1 VIMNMX R2, PT, PT, R2, R17, PT ;  /* 0x0000001102029248 */ /* 0x020fc80003fe0100 */
[----:B--2---:R-:W-:-:S04]  /*1370*/  @!P2 VIMNMX R2, PT, PT, R2, R9, PT ;  /* 0x000000090202a248 */ /* 0x004fc80003fe0100 */
[----:B---3--:R-:W-:-:S03]  /*1380*/  @!P3 VIMNMX R2, PT, PT, R2, R11, PT ;  /* 0x0000000b0202b248 */ /* 0x008fc60003fe0100 */
[----:B------:R-:W-:Y:S05]  /*1390*/  @P0 BRA `(.L_x_10) ;  /* 0xfffffffc00680947 */ /* 0x000fea000383ffff */
.L_x_9:
[----:B------:R-:W-:Y:S05]  /*13a0*/  BSYNC.RECONVERGENT B1 ;  /* 0x0000000000017941 */ /* 0x000fea0003800200 */
.L_x_8:
[----:B------:R-:W-:-:S13]  /*13b0*/  ISETP.NE.AND P0, PT, R3, RZ, PT ;  /* 0x000000ff0300720c */ /* 0x000fda0003f05270 */
[----:B------:R-:W-:Y:S05]  /*13c0*/  @!P0 BRA `(.L_x_7) ;  /* 0x0000000000408947 */ /* 0x000fea0003800000 */
[----:B------:R-:W0:Y:S01]  /*13d0*/  LDC.64 R14, c[0x0][0x3a0] ;  /* 0x0000e800ff0e7b82 */ /* 0x000e220000000a00 */
[----:B------:R-:W-:-:S07]  /*13e0*/  IADD3 R3, PT, PT, -R3, RZ, RZ ;  /* 0x000000ff03037210 */ /* 0x000fce0007ffe1ff */
[----:B------:R-:W1:Y:S02]  /*13f0*/  LDC.64 R12, c[0x0][0x388] ;  /* 0x0000e200ff0c7b82 */ /* 0x000e640000000a00 */
.L_x_17:
[----:B-1----:R-:W-:-:S06]  /*1400*/  IMAD.WIDE R6, R4, 0x4, R12 ;  /* 0x0000000404067825 */ /* 0x002fcc00078e020c */
[----:B------:R-:W0:Y:S02]  /*1410*/  LDG.E R7, desc[UR6][R6.64] ;  /* 0x0000000606077981 */ /* 0x000e24000c1e1900 */
[----:B0-----:R-:W-:-:S06]  /*1420*/  IMAD.WIDE R8, R7, 0x4, R14 ;  /* 0x0000000407087825 */ /* 0x001fcc00078e020e */
[----:B------:R-:W2:Y:S02]  /*1430*/  LDG.E R8, desc[UR6][R8.64] ;  /* 0x0000000608087981 */ /* 0x000ea4000c1e1900 */
[----:B--2---:R-:W-:-:S13]  /*1440*/  ISETP.NE.AND P0, PT, R8, -0x1, PT ;  /* 0xffffffff0800780c */ /* 0x004fda0003f05270 */
[----:B------:R-:W0:Y:S02]  /*1450*/  @!P0 LDC.64 R10, c[0x0][0x390] ;  /* 0x0000e400ff0a8b82 */ /* 0x000e240000000a00 */
[----:B0-----:R-:W-:-:S06]  /*1460*/  @!P0 IMAD.WIDE R10, R7, 0x4, R10 ;  /* 0x00000004070a8825 */ /* 0x001fcc00078e020a */
[----:B------:R-:W2:Y:S01]  /*1470*/  @!P0 LDG.E R11, desc[UR6][R10.64] ;  /* 0x000000060a0b8981 */ /* 0x000ea2000c1e1900 */
[----:B------:R-:W-:Y:S01]  /*1480*/  VIADD R3, R3, 0x1 ;  /* 0x0000000103037836 */ /* 0x000fe20000000000 */
[----:B------:R-:W-:-:S04]  /*1490*/  IADD3 R4, PT, PT, R4, 0x1, RZ ;  /* 0x0000000104047810 */ /* 0x000fc80007ffe0ff */
[----:B------:R-:W-:Y:S02]  /*14a0*/  ISETP.NE.AND P1, PT, R3, RZ, PT ;  /* 0x000000ff0300720c */ /* 0x000fe40003f25270 */
[----:B--2---:R-:W-:-:S11]  /*14b0*/  @!P0 VIMNMX R2, PT, PT, R2, R11, PT ;  /* 0x0000000b02028248 */ /* 0x004fd60003fe0100 */
[----:B------:R-:W-:Y:S05]  /*14c0*/  @P1 BRA `(.L_x_17) ;  /* 0xfffffffc00cc1947 */ /* 0x000fea000383ffff */
.L_x_7:
[----:B------:R-:W-:Y:S05]  /*14d0*/  BSYNC.RECONVERGENT B2 ;  /* 0x0000000000027941 */ /* 0x000fea0003800200 */
.L_x_6:
[----:B------:R-:W-:Y:S05]  /*14e0*/  WARPSYNC.ALL ;  /* 0x0000000000007948 */ /* 0x000fea0003800000 */
[----:B------:R-:W0:Y:S02]  /*14f0*/  LDC.64 R4, c[0x0][0x3a8] ;  /* 0x0000ea00ff047b82 */ /* 0x000e240000000a00 */
[----:B0-----:R-:W-:-:S05]  /*1500*/  IMAD.WIDE R4, R0, 0x4, R4 ;  /* 0x0000000400047825 */ /* 0x001fca00078e0204 */
[----:B------:R-:W-:Y:S01]  /*1510*/  STG.E desc[UR6][R4.64], R2 ;  /* 0x0000000204007986 */ /* 0x000fe2000c101906 */
[----:B------:R-:W-:Y:S05]  /*1520*/  EXIT ;  /* 0x000000000000794d */ /* 0x000fea0003800000 */
.L_x_18:
        /* <DEDUP_REMOVED lines=13> */
.L_x_22:


//--------------------- .text._Z4initPiS_S_ii     --------------------------
	.section	.text._Z4initPiS_S_ii,"ax",@progbits
	.align	128
        .global         _Z4initPiS_S_ii
        .type           _Z4initPiS_S_ii,@function
        .size           _Z4initPiS_S_ii,(.L_x_23 - _Z4initPiS_S_ii)
        .other          _Z4initPiS_S_ii,@"STO_CUDA_ENTRY STV_DEFAULT"
_Z4initPiS_S_ii:
.text._Z4initPiS_S_ii:
        /* <DEDUP_REMOVED lines=10> */
[----:B------:R-:W-:-:S06]  /*00a0*/  MOV R11, 0xffffffff ;  /* 0xffffffff000b7802 */ /* 0x000fcc0000000f00 */
[----:B------:R-:W2:Y:S08]  /*00b0*/  LDC.64 R4, c[0x0][0x390] ;  /* 0x0000e400ff047b82 */ /* 0x000eb00000000a00 */
[----:B------:R-:W3:Y:S01]  /*00c0*/  LDC.64 R6, c[0x0][0x380] ;  /* 0x0000e000ff067b82 */ /* 0x000ee20000000a00 */
[----:B0-----:R-:W-:-:S05]  /*00d0*/  IMAD.WIDE R2, R9, 0x4, R2 ;  /* 0x0000000409027825 */ /* 0x001fca00078e0202 */
[----:B-1----:R-:W-:Y:S01]  /*00e0*/  STG.E desc[UR4][R2.64], R11 ;  /* 0x0000000b02007986 */ /* 0x002fe2000c101904 */
[----:B--2---:R-:W-:-:S05]  /*00f0*/  IMAD.WIDE R4, R9, 0x4, R4 ;  /* 0x0000000409047825 */ /* 0x004fca00078e0204 */
[----:B------:R-:W-:Y:S01]  /*0100*/  STG.E desc[UR4][R4.64], R11 ;  /* 0x0000000b04007986 */ /* 0x000fe2000c101904 */
[----:B---3--:R-:W-:-:S05]  /*0110*/  IMAD.WIDE R6, R9, 0x4, R6 ;  /* 0x0000000409067825 */ /* 0x008fca00078e0206 */
[----:B------:R-:W-:Y:S01]  /*0120*/  STG.E desc[UR4][R6.64], RZ ;  /* 0x000000ff06007986 */ /* 0x000fe2000c101904 */
[----:B------:R-:W-:Y:S05]  /*0130*/  EXIT ;  /* 0x000000000000794d */ /* 0x000fea0003800000 */
.L_x_19:
        /* <DEDUP_REMOVED lines=12> */
.L_x_23:


//--------------------- .nv.shared.reserved.0     --------------------------
	.section	.nv.shared.reserved.0,"aw",@nobits
	.weak		__nv_reservedSMEM_offset_0_alias
	.size		__nv_reservedSMEM_offset_0_alias, 0, 64
	.other		__nv_reservedSMEM_offset_0_alias,@"STO_CUDA_RESERVED_SHARED STV_DEFAULT"
__nv_reservedSMEM_offset_0_alias:
	.zero		0
	.zero		64


//--------------------- .nv.constant0._Z4mis3PiS_i --------------------------
	.section	.nv.constant0._Z4mis3PiS_i,"a",@progbits
	.sectionflags	@""
	.align	4
.nv.constant0._Z4mis3PiS_i:
	.zero		916


//--------------------- .nv.constant0._Z4mis2PiS_S_S_S_S_S_ii --------------------------
	.section	.nv.constant0._Z4mis2PiS_S_S_S_S_S_ii,"a",@progbits
	.sectionflags	@""
	.align	4
.nv.constant0._Z4mis2PiS_S_S_S_S_S_ii:
	.zero		960


//--------------------- .nv.constant0._Z4mis1PiS_S_S_S_S_S_ii --------------------------
	.section	.nv.constant0._Z4mis1PiS_S_S_S_S_S_ii,"a",@progbits
	.sectionflags	@""
	.align	4
.nv.constant0._Z4mis1PiS_S_S_S_S_S_ii:
	.zero		960


//--------------------- .nv.constant0._Z4initPiS_S_ii --------------------------
	.section	.nv.constant0._Z4initPiS_S_ii,"a",@progbits
	.sectionflags	@""
	.align	4
.nv.constant0._Z4initPiS_S_ii:
	.zero		928


//--------------------- SYMBOLS --------------------------

	.type		.nv.reservedSmem.offset0,@object
	.size		.nv.reservedSmem.offset0,0x4
